	.target	sm_100a

	.elftype	@"ET_EXEC"


//--------------------- .note.nv.tkinfo           --------------------------
	.section	.note.nv.tkinfo,"",@"SHT_NOTE"
	.sectionflags	@"SHF_NOTE_NV_TKINFO"
	.tkinfo
        /*0018*/ 	.word	0x00000081
        /*0030*/ 	.string	""
        /*0030*/ 	.string	"ptxas-blackwell"
        /*0030*/ 	.string	"Cuda compilation tools, release 12.9, V12.9.86"
        /*0030*/ 	.string	"Build cuda_12.9.r12.9/compiler.36037853_0"
        /*0030*/ 	.string	"-v  -suppress-debug-info  -lineinfo  -arch sm_100a "



//--------------------- .note.nv.cuver            --------------------------
	.section	.note.nv.cuver,"",@"SHT_NOTE"
	.sectionflags	@"SHF_NOTE_NV_CUVER"
        /*0018*/ 	.short	0x0001
        /*001a*/ 	.short	0x0064
        /*001c*/ 	.short	0x0001
        /*001e*/ 	.short	0x0000
        /*0020*/ 	.short	0x0001
        /*0022*/ 	.short	0x0000


//--------------------- .nv.info                  --------------------------
	.section	.nv.info,"",@"SHT_CUDA_INFO"
	.align	4


	//----- nvinfo : EIATTR_REGCOUNT
	.align		4
        /*0000*/ 	.byte	0x04, 0x2f
        /*0002*/ 	.short	(.L_4 - .L_3)
	.align		4
.L_3:
        /*0004*/ 	.word	index@(gluon_tcgen05)
        /*0008*/ 	.word	0x00000027


	//----- nvinfo : EIATTR_FRAME_SIZE
	.align		4
.L_4:
        /*000c*/ 	.byte	0x04, 0x11
        /*000e*/ 	.short	(.L_6 - .L_5)
	.align		4
.L_5:
        /*0010*/ 	.word	index@($__internal_2_$__cuda_sm10x_tcgen05_guardrail_trap_unallocated_columns_being_dealloced)
        /*0014*/ 	.word	0x00000000


	//----- nvinfo : EIATTR_FRAME_SIZE
	.align		4
.L_6:
        /*0018*/ 	.byte	0x04, 0x11
        /*001a*/ 	.short	(.L_8 - .L_7)
	.align		4
.L_7:
        /*001c*/ 	.word	index@($__internal_1_$__cuda_sm10x_tcgen05_guardrail_trap_phase_invalid_during_alloc)
        /*0020*/ 	.word	0x00000000


	//----- nvinfo : EIATTR_FRAME_SIZE
	.align		4
.L_8:
        /*0024*/ 	.byte	0x04, 0x11
        /*0026*/ 	.short	(.L_10 - .L_9)
	.align		4
.L_9:
        /*0028*/ 	.word	index@($__internal_0_$__cuda_sm10x_tcgen05_guardrail_trap_col_being_dealloced_not_returned_by_alloc)
        /*002c*/ 	.word	0x00000000


	//----- nvinfo : EIATTR_FRAME_SIZE
	.align		4
.L_10:
        /*0030*/ 	.byte	0x04, 0x11
        /*0032*/ 	.short	(.L_12 - .L_11)
	.align		4
.L_11:
        /*0034*/ 	.word	index@(gluon_tcgen05)
        /*0038*/ 	.word	0x00000000


	//----- nvinfo : EIATTR_MIN_STACK_SIZE
	.align		4
.L_12:
        /*003c*/ 	.byte	0x04, 0x12
        /*003e*/ 	.short	(.L_14 - .L_13)
	.align		4
.L_13:
        /*0040*/ 	.word	index@(gluon_tcgen05)
        /*0044*/ 	.word	0x00000000
.L_14:


//--------------------- .nv.info.gluon_tcgen05    --------------------------
	.section	.nv.info.gluon_tcgen05,"",@"SHT_CUDA_INFO"
	.sectionflags	@""
	.align	4


	//----- nvinfo : EIATTR_CUDA_API_VERSION
	.align		4
        /*0000*/ 	.byte	0x04, 0x37
        /*0002*/ 	.short	(.L_16 - .L_15)
.L_15:
        /*0004*/ 	.word	0x00000081


	//----- nvinfo : EIATTR_KPARAM_INFO
	.align		4
.L_16:
        /*0008*/ 	.byte	0x04, 0x17
        /*000a*/ 	.short	(.L_18 - .L_17)
.L_17:
        /*000c*/ 	.word	0x00000000
        /*0010*/ 	.short	0x000a
        /*0012*/ 	.short	0x0048
        /*0014*/ 	.byte	0x00, 0xf4, 0x21, 0x00


	//----- nvinfo : EIATTR_KPARAM_INFO
	.align		4
.L_18:
        /*0018*/ 	.byte	0x04, 0x17
        /*001a*/ 	.short	(.L_20 - .L_19)
.L_19:
        /*001c*/ 	.word	0x00000000
        /*0020*/ 	.short	0x0009
        /*0022*/ 	.short	0x0040
        /*0024*/ 	.byte	0x00, 0xf4, 0x21, 0x00


	//----- nvinfo : EIATTR_KPARAM_INFO
	.align		4
.L_20:
        /*0028*/ 	.byte	0x04, 0x17
        /*002a*/ 	.short	(.L_22 - .L_21)
.L_21:
        /*002c*/ 	.word	0x00000000
        /*0030*/ 	.short	0x0008
        /*0032*/ 	.short	0x0038
        /*0034*/ 	.byte	0x00, 0xf0, 0x21, 0x00


	//----- nvinfo : EIATTR_KPARAM_INFO
	.align		4
.L_22:
        /*0038*/ 	.byte	0x04, 0x17
        /*003a*/ 	.short	(.L_24 - .L_23)
.L_23:
        /*003c*/ 	.word	0x00000000
        /*0040*/ 	.short	0x0007
        /*0042*/ 	.short	0x0030
        /*0044*/ 	.byte	0x00, 0xf0, 0x21, 0x00


	//----- nvinfo : EIATTR_KPARAM_INFO
	.align		4
.L_24:
        /*0048*/ 	.byte	0x04, 0x17
        /*004a*/ 	.short	(.L_26 - .L_25)
.L_25:
        /*004c*/ 	.word	0x00000000
        /*0050*/ 	.short	0x0006
        /*0052*/ 	.short	0x0028
        /*0054*/ 	.byte	0x00, 0xf0, 0x21, 0x00


	//----- nvinfo : EIATTR_KPARAM_INFO
	.align		4
.L_26:
        /*0058*/ 	.byte	0x04, 0x17
        /*005a*/ 	.short	(.L_28 - .L_27)
.L_27:
        /*005c*/ 	.word	0x00000000
        /*0060*/ 	.short	0x0005
        /*0062*/ 	.short	0x0020
        /*0064*/ 	.byte	0x00, 0xf0, 0x11, 0x00


	//----- nvinfo : EIATTR_KPARAM_INFO
	.align		4
.L_28:
        /*0068*/ 	.byte	0x04, 0x17
        /*006a*/ 	.short	(.L_30 - .L_29)
.L_29:
        /*006c*/ 	.word	0x00000000
        /*0070*/ 	.short	0x0004
        /*0072*/ 	.short	0x001c
        /*0074*/ 	.byte	0x00, 0xf0, 0x11, 0x00


	//----- nvinfo : EIATTR_KPARAM_INFO
	.align		4
.L_30:
        /*0078*/ 	.byte	0x04, 0x17
        /*007a*/ 	.short	(.L_32 - .L_31)
.L_31:
        /*007c*/ 	.word	0x00000000
        /*0080*/ 	.short	0x0003
        /*0082*/ 	.short	0x0018
        /*0084*/ 	.byte	0x00, 0xf0, 0x11, 0x00


	//----- nvinfo : EIATTR_KPARAM_INFO
	.align		4
.L_32:
        /*0088*/ 	.byte	0x04, 0x17
        /*008a*/ 	.short	(.L_34 - .L_33)
.L_33:
        /*008c*/ 	.word	0x00000000
        /*0090*/ 	.short	0x0002
        /*0092*/ 	.short	0x0010
        /*0094*/ 	.byte	0x00, 0xf4, 0x21, 0x00


	//----- nvinfo : EIATTR_KPARAM_INFO
	.align		4
.L_34:
        /*0098*/ 	.byte	0x04, 0x17
        /*009a*/ 	.short	(.L_36 - .L_35)
.L_35:
        /*009c*/ 	.word	0x00000000
        /*00a0*/ 	.short	0x0001
        /*00a2*/ 	.short	0x0008
        /*00a4*/ 	.byte	0x00, 0xf4, 0x21, 0x00


	//----- nvinfo : EIATTR_KPARAM_INFO
	.align		4
.L_36:
        /*00a8*/ 	.byte	0x04, 0x17
        /*00aa*/ 	.short	(.L_38 - .L_37)
.L_37:
        /*00ac*/ 	.word	0x00000000
        /*00b0*/ 	.short	0x0000
        /*00b2*/ 	.short	0x0000
        /*00b4*/ 	.byte	0x00, 0xf4, 0x21, 0x00


	//----- nvinfo : EIATTR_AT_ENTRY_FRAGMENTS
	.align		4
.L_38:
        /*00b8*/ 	.byte	0x04, 0x4f
        /*00ba*/ 	.short	(.L_40 - .L_39)


	//   ....[0]....
.L_39:
        /*00bc*/ 	.word	0x00000004


	//----- nvinfo : EIATTR_RESERVED_SMEM_USED
	.align		4
.L_40:
        /*00c0*/ 	.byte	0x01, 0x41
	.zero		2


	//----- nvinfo : EIATTR_SPARSE_MMA_MASK
	.align		4
        /*00c4*/ 	.byte	0x03, 0x50
        /*00c6*/ 	.short	0x0000


	//----- nvinfo : EIATTR_TCGEN05_1CTA_USED
	.align		4
        /*00c8*/ 	.byte	0x01, 0x51
	.zero		2


	//----- nvinfo : EIATTR_MAXREG_COUNT
	.align		4
        /*00cc*/ 	.byte	0x03, 0x1b
        /*00ce*/ 	.short	0x00ff


	//----- nvinfo : EIATTR_NUM_BARRIERS
	.align		4
        /*00d0*/ 	.byte	0x02, 0x4c
        /*00d2*/ 	.byte	0x01
	.zero		1


	//----- nvinfo : EIATTR_INT_WARP_WIDE_INSTR_OFFSETS
	.align		4
        /*00d4*/ 	.byte	0x04, 0x31
        /*00d6*/ 	.short	(.L_42 - .L_41)


	//   ....[0]....
.L_41:
        /*00d8*/ 	.word	0x00001770


	//   ....[1]....
        /*00dc*/ 	.word	0x00001790


	//   ....[2]....
        /*00e0*/ 	.word	0x00001820


	//   ....[3]....
        /*00e4*/ 	.word	0x000019e0


	//   ....[4]....
        /*00e8*/ 	.word	0x000019f0


	//   ....[5]....
        /*00ec*/ 	.word	0x00001a50


	//   ....[6]....
        /*00f0*/ 	.word	0x00001a60


	//   ....[7]....
        /*00f4*/ 	.word	0x00001c90


	//   ....[8]....
        /*00f8*/ 	.word	0x00001ca0


	//   ....[9]....
        /*00fc*/ 	.word	0x00001e20


	//   ....[10]....
        /*0100*/ 	.word	0x00001e50


	//   ....[11]....
        /*0104*/ 	.word	0x00001e80


	//   ....[12]....
        /*0108*/ 	.word	0x00001ea0


	//   ....[13]....
        /*010c*/ 	.word	0x000020c0


	//   ....[14]....
        /*0110*/ 	.word	0x000020d0


	//   ....[15]....
        /*0114*/ 	.word	0x000023f0


	//   ....[16]....
        /*0118*/ 	.word	0x00002400


	//   ....[17]....
        /*011c*/ 	.word	0x00002770


	//   ....[18]....
        /*0120*/ 	.word	0x000027c0


	//----- nvinfo : EIATTR_COOP_GROUP_MASK_REGIDS
	.align		4
.L_42:
        /*0124*/ 	.byte	0x04, 0x29
        /*0126*/ 	.short	(.L_44 - .L_43)


	//   ....[0]....
.L_43:
        /*0128*/ 	.word	0xffffffff


	//   ....[1]....
        /*012c*/ 	.word	0xffffffff


	//   ....[2]....
        /*0130*/ 	.word	0xffffffff


	//   ....[3]....
        /*0134*/ 	.word	0xffffffff


	//   ....[4]....
        /*0138*/ 	.word	0xffffffff


	//   ....[5]....
        /*013c*/ 	.word	0xffffffff


	//   ....[6]....
        /*0140*/ 	.word	0xffffffff


	//   ....[7]....
        /*0144*/ 	.word	0xffffffff


	//   ....[8]....
        /*0148*/ 	.word	0xffffffff


	//   ....[9]....
        /*014c*/ 	.word	0xffffffff


	//----- nvinfo : EIATTR_COOP_GROUP_INSTR_OFFSETS
	.align		4
.L_44:
        /*0150*/ 	.byte	0x04, 0x28
        /*0152*/ 	.short	(.L_46 - .L_45)


	//   ....[0]....
.L_45:
        /*0154*/ 	.word	0x00000050


	//   ....[1]....
        /*0158*/ 	.word	0x00000310


	//   ....[2]....
        /*015c*/ 	.word	0x00000500


	//   ....[3]....
        /*0160*/ 	.word	0x000009a0


	//   ....[4]....
        /*0164*/ 	.word	0x00000ae0


	//   ....[5]....
        /*0168*/ 	.word	0x00000fe0


	//   ....[6]....
        /*016c*/ 	.word	0x00001120


	//   ....[7]....
        /*0170*/ 	.word	0x00001610


	//   ....[8]....
        /*0174*/ 	.word	0x00002600


	//   ....[9]....
        /*0178*/ 	.word	0x00002870


	//----- nvinfo : EIATTR_VRC_CTA_INIT_COUNT
	.align		4
.L_46:
        /*017c*/ 	.byte	0x02, 0x4a
        /*017e*/ 	.byte	0x80
	.zero		1


	//----- nvinfo : EIATTR_MBARRIER_INSTR_OFFSETS
	.align		4
        /*0180*/ 	.byte	0x04, 0x39
        /*0182*/ 	.short	(.L_48 - .L_47)


	//   ....[0]....
.L_47:
        /*0184*/ 	.word	0x00001840
        /*0188*/ 	.word	0x000000ff
        /*018c*/ 	.word	0x00006000
        /*0190*/ 	.short	0x0100
        /*0192*/ 	.byte	0x08
	.zero		1


	//   ....[1]....
        /*0194*/ 	.word	0x00001850
        /*0198*/ 	.word	0x000000ff
        /*019c*/ 	.word	0x00006010
        /*01a0*/ 	.short	0x0100
        /*01a2*/ 	.byte	0x08
	.zero		1


	//   ....[2]....
        /*01a4*/ 	.word	0x00001900
        /*01a8*/ 	.word	0x000000ff
        /*01ac*/ 	.word	0x00006008
        /*01b0*/ 	.short	0x0100
        /*01b2*/ 	.byte	0x08
	.zero		1


	//   ....[3]....
        /*01b4*/ 	.word	0x00001910
        /*01b8*/ 	.word	0x000000ff
        /*01bc*/ 	.word	0x00006018
        /*01c0*/ 	.short	0x0100
        /*01c2*/ 	.byte	0x08
	.zero		1


	//   ....[4]....
        /*01c4*/ 	.word	0x00001af0
        /*01c8*/ 	.word	0x000000ff
        /*01cc*/ 	.word	0x00006000
        /*01d0*/ 	.short	0x010a
        /*01d2*/ 	.byte	0x08
	.zero		1


	//   ....[5]....
        /*01d4*/ 	.word	0x00001cf0
        /*01d8*/ 	.word	0x000000ff
        /*01dc*/ 	.word	0x00006010
        /*01e0*/ 	.short	0x010a
        /*01e2*/ 	.byte	0x08
	.zero		1


	//   ....[6]....
        /*01e4*/ 	.word	0x00001f20
        /*01e8*/ 	.word	0x000000ff
        /*01ec*/ 	.word	0x00006000
        /*01f0*/ 	.short	0x010a
        /*01f2*/ 	.byte	0x1c
	.zero		1


	//   ....[7]....
        /*01f4*/ 	.word	0x00002110
        /*01f8*/ 	.word	0x000000ff
        /*01fc*/ 	.word	0x00006010
        /*0200*/ 	.short	0x010a
        /*0202*/ 	.byte	0x1c
	.zero		1


	//   ....[8]....
        /*0204*/ 	.word	0x000021f0
        /*0208*/ 	.word	0x000000ff
        /*020c*/ 	.word	0x00006000
        /*0210*/ 	.short	0x0108
        /*0212*/ 	.byte	0x08
	.zero		1


	//   ....[9]....
        /*0214*/ 	.word	0x00002200
        /*0218*/ 	.word	0x000000ff
        /*021c*/ 	.word	0x00006010
        /*0220*/ 	.short	0x0108
        /*0222*/ 	.byte	0x08
	.zero		1


	//   ....[10]....
        /*0224*/ 	.word	0x00002250
        /*0228*/ 	.word	0x000000ff
        /*022c*/ 	.word	0x00006008
        /*0230*/ 	.short	0x0108
        /*0232*/ 	.byte	0x08
	.zero		1


	//   ....[11]....
        /*0234*/ 	.word	0x00002260
        /*0238*/ 	.word	0x000000ff
        /*023c*/ 	.word	0x00006018
        /*0240*/ 	.short	0x0108
        /*0242*/ 	.byte	0x08
	.zero		1


	//   ....[12]....
        /*0244*/ 	.word	0x00002890
        /*0248*/ 	.word	0x000000ff
        /*024c*/ 	.word	0x00006000
        /*0250*/ 	.short	0x010a
        /*0252*/ 	.byte	0x08
	.zero		1


	//   ....[13]....
        /*0254*/ 	.word	0x000028c0
        /*0258*/ 	.word	0x000000ff
        /*025c*/ 	.word	0x00006010
        /*0260*/ 	.short	0x010a
        /*0262*/ 	.byte	0x08
	.zero		1


	//   ....[14]....
        /*0264*/ 	.word	0x000028f0
        /*0268*/ 	.word	0x000000ff
        /*026c*/ 	.word	0x00006000
        /*0270*/ 	.short	0x010a
        /*0272*/ 	.byte	0x1c
	.zero		1


	//   ....[15]....
        /*0274*/ 	.word	0x00002920
        /*0278*/ 	.word	0x000000ff
        /*027c*/ 	.word	0x00006010
        /*0280*/ 	.short	0x010a
        /*0282*/ 	.byte	0x1c
	.zero		1


	//----- nvinfo : EIATTR_NUM_MBARRIERS
	.align		4
.L_48:
        /*0284*/ 	.byte	0x03, 0x38
        /*0286*/ 	.short	0x0004


	//----- nvinfo : EIATTR_EXIT_INSTR_OFFSETS
	.align		4
        /*0288*/ 	.byte	0x04, 0x1c
        /*028a*/ 	.short	(.L_50 - .L_49)


	//   ....[0]....
.L_49:
        /*028c*/ 	.word	0x00002880


	//----- nvinfo : EIATTR_REQNTID
	.align		4
.L_50:
        /*0290*/ 	.byte	0x04, 0x10
        /*0292*/ 	.short	(.L_52 - .L_51)
.L_51:
        /*0294*/ 	.word	0x00000100
        /*0298*/ 	.word	0x00000001
        /*029c*/ 	.word	0x00000001


	//----- nvinfo : EIATTR_CRS_STACK_SIZE
	.align		4
.L_52:
        /*02a0*/ 	.byte	0x04, 0x1e
        /*02a2*/ 	.short	(.L_54 - .L_53)
.L_53:
        /*02a4*/ 	.word	0x00000000


	//----- nvinfo : EIATTR_CBANK_PARAM_SIZE
	.align		4
.L_54:
        /*02a8*/ 	.byte	0x03, 0x19
        /*02aa*/ 	.short	0x0050


	//----- nvinfo : EIATTR_PARAM_CBANK
	.align		4
        /*02ac*/ 	.byte	0x04, 0x0a
        /*02ae*/ 	.short	(.L_56 - .L_55)
	.align		4
.L_55:
        /*02b0*/ 	.word	index@(.nv.constant0.gluon_tcgen05)
        /*02b4*/ 	.short	0x0380
        /*02b6*/ 	.short	0x0050


	//----- nvinfo : EIATTR_SW_WAR
	.align		4
.L_56:
        /*02b8*/ 	.byte	0x04, 0x36
        /*02ba*/ 	.short	(.L_58 - .L_57)
.L_57:
        /*02bc*/ 	.word	0x00000008
.L_58:


//--------------------- .nv.compat                --------------------------
	.section	.nv.compat,"",@"SHT_CUDA_COMPAT_INFO"
	.align	4
        /*0000*/ 	.byte	0x02, 0x02, 0x02, 0x00, 0x02, 0x05, 0x05, 0x00, 0x02, 0x03, 0x03, 0x00, 0x02, 0x06, 0x01, 0x00


//--------------------- .nv.callgraph             --------------------------
	.section	.nv.callgraph,"",@"SHT_CUDA_CALLGRAPH"
	.align	4
	.sectionentsize	8
	.align		4
        /*0000*/ 	.word	0x00000000
	.align		4
        /*0004*/ 	.word	0xffffffff
	.align		4
        /*0008*/ 	.word	0x00000000
	.align		4
        /*000c*/ 	.word	0xfffffffe
	.align		4
        /*0010*/ 	.word	0x00000000
	.align		4
        /*0014*/ 	.word	0xfffffffd
	.align		4
        /*0018*/ 	.word	0x00000000
	.align		4
        /*001c*/ 	.word	0xfffffffc


//--------------------- .text.gluon_tcgen05       --------------------------
	.section	.text.gluon_tcgen05,"ax",@progbits
	.align	128
        .global         gluon_tcgen05
        .type           gluon_tcgen05,@function
        .size           gluon_tcgen05,(.L_x_77 - gluon_tcgen05)
        .other          gluon_tcgen05,@"STO_CUDA_ENTRY STV_DEFAULT"
gluon_tcgen05:
.text.gluon_tcgen05:
[----:B------:R-:W1:Y:S01]  /*0000*/  LDC R1, c[0x0][0x37c] ;  /* 0x0000df00ff017b82 */ /* 0x000e620000000800 */
[----:B------:R-:W2:Y:S02]  /*0010*/  S2R R0, SR_TID.X ;  /* 0x0000000000007919 */ /* 0x000ea40000002100 */
[----:B--2---:R-:W-:-:S13]  /*0020*/  ISETP.GE.U32.AND P2, PT, R0, 0x20, PT ;  /* 0x000000200000780c */ /* 0x004fda0003f46070 */
[----:B------:R-:W-:Y:S05]  /*0030*/  @P2 BRA `(.L_x_0) ;  /* 0x0000000000b82947 */ /* 0x000fea0003800000 */
[----:B------:R-:W2:Y:S01]  /*0040*/  S2UR UR6, SR_CgaCtaId ;  /* 0x00000000000679c3 */ /* 0x000ea20000008800 */
[----:B------:R-:W-:Y:S01]  /*0050*/  NOP ;  /* 0x0000000000007918 */ /* 0x000fe20000000000 */
[----:B------:R-:W-:Y:S02]  /*0060*/  UMOV UR4, 0x40 ;  /* 0x0000004000047882 */ /* 0x000fe40000000000 */
[----:B--2---:R-:W-:-:S09]  /*0070*/  ULEA UR4, UR6, UR4, 0x18 ;  /* 0x0000000406047291 */ /* 0x004fd2000f8ec0ff */
[----:B------:R-:W2:Y:S01]  /*0080*/  LDS.U8 R2, [UR4] ;  /* 0x00000004ff027984 */ /* 0x000ea20008000000 */
[----:B------:R-:W-:Y:S02]  /*0090*/  UMOV UR4, 0x400 ;  /* 0x0000040000047882 */ /* 0x000fe40000000000 */
[----:B------:R-:W-:Y:S01]  /*00a0*/  ULEA UR4, UR6, UR4, 0x18 ;  /* 0x0000000406047291 */ /* 0x000fe2000f8ec0ff */
[----:B--2---:R-:W-:-:S13]  /*00b0*/  ISETP.NE.AND P0, PT, R2, RZ, PT ;  /* 0x000000ff0200720c */ /* 0x004fda0003f05270 */
[----:B------:R-:W-:Y:S05]  /*00c0*/  @P0 BRA `(.L_x_1) ;  /* 0x00000000007c0947 */ /* 0x000fea0003800000 */
[----:B------:R-:W-:-:S13]  /*00d0*/  ELECT P0, URZ, PT ;  /* 0x0000000000ff782f */ /* 0x000fda0003800000 */
[----:B------:R-:W-:Y:S05]  /*00e0*/  @!P0 BRA `(.L_x_2) ;  /* 0x0000000000848947 */ /* 0x000fea0003800000 */
[----:B------:R-:W-:Y:S01]  /*00f0*/  UMOV UR5, 0x4 ;  /* 0x0000000400057882 */ /* 0x000fe20000000000 */
[----:B------:R-:W-:Y:S02]  /*0100*/  IMAD.MOV.U32 R5, RZ, RZ, 0x1 ;  /* 0x00000001ff057424 */ /* 0x000fe400078e00ff */
[----:B------:R-:W-:Y:S02]  /*0110*/  IMAD.MOV.U32 R3, RZ, RZ, 0xf ;  /* 0x0000000fff037424 */ /* 0x000fe400078e00ff */
[----:B------:R-:W-:Y:S04]  /*0120*/  DEPBAR.LE SB2, 0x36 ;  /* 0x0000ad800000791a */ /* 0x000fe80000000000 */
[----:B------:R-:W2:Y:S02]  /*0130*/  UTCATOMSWS.FIND_AND_SET.ALIGN UP0, UR5, UR5 ;  /* 0x00000005000575e3 */ /* 0x000ea40008000800 */
[----:B--2---:R-:W-:-:S04]  /*0140*/  PLOP3.LUT P0, PT, PT, PT, UP0, 0x80, 0x8 ;  /* 0x000000000008781c */ /* 0x004fc80003f0f008 */
[----:B------:R-:W-:-:S04]  /*0150*/  SEL R2, RZ, 0xffffffff, !P0 ;  /* 0xffffffffff027807 */ /* 0x000fc80004000000 */
[----:B------:R-:W-:Y:S01]  /*0160*/  ISETP.NE.AND P0, PT, R2, RZ, PT ;  /* 0x000000ff0200720c */ /* 0x000fe20003f05270 */
[----:B------:R-:W-:-:S12]  /*0170*/  IMAD.U32 R2, RZ, RZ, UR5 ;  /* 0x00000005ff027e24 */ /* 0x000fd8000f8e00ff */
[----:B------:R-:W-:Y:S05]  /*0180*/  @P0 BRA `(.L_x_3) ;  /* 0x0000000000240947 */ /* 0x000fea0003800000 */
.L_x_4:
[----:B------:R-:W-:Y:S05]  /*0190*/  NANOSLEEP 0x64 ;  /* 0x000000640000795d */ /* 0x000fea0003800000 */
[----:B------:R-:W-:-:S05]  /*01a0*/  UMOV UR5, 0x4 ;  /* 0x0000000400057882 */ /* 0x000fca0000000000 */
[----:B------:R-:W-:Y:S04]  /*01b0*/  DEPBAR.LE SB2, 0x36 ;  /* 0x0000ad800000791a */ /* 0x000fe80000000000 */
[----:B------:R-:W2:Y:S02]  /*01c0*/  UTCATOMSWS.FIND_AND_SET.ALIGN UP0, UR5, UR5 ;  /* 0x00000005000575e3 */ /* 0x000ea40008000800 */
[----:B--2---:R-:W-:-:S04]  /*01d0*/  PLOP3.LUT P0, PT, PT, PT, UP0, 0x80, 0x8 ;  /* 0x000000000008781c */ /* 0x004fc80003f0f008 */
[----:B------:R-:W-:-:S04]  /*01e0*/  SEL R2, RZ, 0xffffffff, !P0 ;  /* 0xffffffffff027807 */ /* 0x000fc80004000000 */
[----:B------:R-:W-:Y:S01]  /*01f0*/  ISETP.NE.AND P0, PT, R2, RZ, PT ;  /* 0x000000ff0200720c */ /* 0x000fe20003f05270 */
[----:B------:R-:W-:-:S12]  /*0200*/  IMAD.U32 R2, RZ, RZ, UR5 ;  /* 0x00000005ff027e24 */ /* 0x000fd8000f8e00ff */
[----:B------:R-:W-:Y:S05]  /*0210*/  @!P0 BRA `(.L_x_4) ;  /* 0xfffffffc00dc8947 */ /* 0x000fea000383ffff */
.L_x_3:
[C---:B------:R-:W-:Y:S01]  /*0220*/  VIADD R4, R2.reuse, 0x10 ;  /* 0x0000001002047836 */ /* 0x040fe20000000000 */
[----:B------:R-:W-:Y:S01]  /*0230*/  UMOV UR5, 0x50 ;  /* 0x0000005000057882 */ /* 0x000fe20000000000 */
[----:B------:R-:W-:Y:S01]  /*0240*/  SHF.L.U32 R3, R3, R2, RZ ;  /* 0x0000000203037219 */ /* 0x000fe200000006ff */
[----:B------:R-:W-:Y:S01]  /*0250*/  ULEA UR5, UR6, UR5, 0x18 ;  /* 0x0000000506057291 */ /* 0x000fe2000f8ec0ff */
[----:B------:R-:W-:Y:S01]  /*0260*/  IMAD.SHL.U32 R2, R2, 0x20, RZ ;  /* 0x0000002002027824 */ /* 0x000fe200078e00ff */
[----:B------:R-:W-:-:S04]  /*0270*/  SHF.L.U32 R4, R5, R4, RZ ;  /* 0x0000000405047219 */ /* 0x000fc800000006ff */
[----:B------:R-:W-:-:S05]  /*0280*/  LOP3.LUT R3, R4, R3, RZ, 0xfc, !PT ;  /* 0x0000000304037212 */ /* 0x000fca00078efcff */
[----:B------:R2:W-:Y:S04]  /*0290*/  ATOMS.OR RZ, [UR5], R3 ;  /* 0x00000003ffff798c */ /* 0x0005e8000b000005 */
[----:B------:R2:W-:Y:S01]  /*02a0*/  STS [UR4], R2 ;  /* 0x00000002ff007988 */ /* 0x0005e20008000804 */
[----:B------:R-:W-:Y:S05]  /*02b0*/  BRA `(.L_x_2) ;  /* 0x0000000000107947 */ /* 0x000fea0003800000 */
.L_x_1:
[----:B------:R-:W-:Y:S01]  /*02c0*/  IMAD.MOV.U32 R3, RZ, RZ, -0x1 ;  /* 0xffffffffff037424 */ /* 0x000fe200078e00ff */
[----:B------:R-:W-:-:S04]  /*02d0*/  MOV R2, 0x300 ;  /* 0x0000030000027802 */ /* 0x000fc80000000f00 */
[----:B------:R2:W-:Y:S03]  /*02e0*/  STS [UR4], R3 ;  /* 0x00000003ff007988 */ /* 0x0005e60008000804 */
[----:B-12---:R-:W-:Y:S05]  /*02f0*/  CALL.REL.NOINC `($__internal_1_$__cuda_sm10x_tcgen05_guardrail_trap_phase_invalid_during_alloc) ;  /* 0x0000002400a07944 */ /* 0x006fea0003c00000 */
.L_x_2:
[----:B------:R-:W-:Y:S05]  /*0300*/  WARPSYNC.ALL ;  /* 0x0000000000007948 */ /* 0x000fea0003800000 */
[----:B------:R-:W-:Y:S01]  /*0310*/  NOP ;  /* 0x0000000000007918 */ /* 0x000fe20000000000 */
.L_x_0:
[----:B------:R-:W3:Y:S08]  /*0320*/  S2UR UR4, SR_CgaCtaId ;  /* 0x00000000000479c3 */ /* 0x000ef00000008800 */
[----:B------:R-:W-:Y:S01]  /*0330*/  BAR.SYNC.DEFER_BLOCKING 0x0 ;  /* 0x0000000000007b1d */ /* 0x000fe20000010000 */
[----:B------:R-:W-:-:S05]  /*0340*/  LOP3.LUT R36, R0, 0xff, RZ, 0xc0, !PT ;  /* 0x000000ff00247812 */ /* 0x000fca00078ec0ff */
[----:B------:R-:W-:Y:S02]  /*0350*/  UMOV UR8, 0x400 ;  /* 0x0000040000087882 */ /* 0x000fe40000000000 */
[----:B--2---:R-:W2:Y:S08]  /*0360*/  LDC R3, c[0x0][0x398] ;  /* 0x0000e600ff037b82 */ /* 0x004eb00000000800 */
[----:B------:R-:W4:Y:S01]  /*0370*/  LDC R6, c[0x0][0x3a0] ;  /* 0x0000e800ff067b82 */ /* 0x000f220000000800 */
[----:B---3--:R-:W-:-:S07]  /*0380*/  ULEA UR8, UR4, UR8, 0x18 ;  /* 0x0000000804087291 */ /* 0x008fce000f8ec0ff */
[----:B------:R-:W3:Y:S02]  /*0390*/  S2UR UR19, SR_CTAID.Y ;  /* 0x00000000001379c3 */ /* 0x000ee40000002600 */
[----:B------:R-:W5:Y:S06]  /*03a0*/  LDS R4, [UR8] ;  /* 0x00000008ff047984 */ /* 0x000f6c0008000800 */
[----:B------:R-:W-:Y:S06]  /*03b0*/  BAR.SYNC.DEFER_BLOCKING 0x0 ;  /* 0x0000000000007b1d */ /* 0x000fec0000010000 */
[----:B------:R-:W-:Y:S05]  /*03c0*/  @P2 BRA `(.L_x_5) ;  /* 0x0000000000182947 */ /* 0x000fea0003800000 */
[----:B------:R-:W-:Y:S01]  /*03d0*/  ELECT P0, URZ, PT ;  /* 0x0000000000ff782f */ /* 0x000fe20003800000 */
[----:B------:R-:W-:Y:S01]  /*03e0*/  IMAD.MOV.U32 R2, RZ, RZ, 0x1 ;  /* 0x00000001ff027424 */ /* 0x000fe200078e00ff */
[----:B------:R-:W-:Y:S01]  /*03f0*/  UMOV UR5, 0x40 ;  /* 0x0000004000057882 */ /* 0x000fe20000000000 */
[----:B------:R-:W-:Y:S01]  /*0400*/  UVIRTCOUNT.DEALLOC.SMPOOL 0x80 ;  /* 0x000000800000784c */ /* 0x000fe20000000000 */
[----:B------:R-:W-:-:S09]  /*0410*/  ULEA UR5, UR4, UR5, 0x18 ;  /* 0x0000000504057291 */ /* 0x000fd2000f8ec0ff */
[----:B------:R5:W-:Y:S03]  /*0420*/  @P0 STS.U8 [UR5], R2 ;  /* 0x00000002ff000988 */ /* 0x000be60008000005 */
.L_x_5:
[----:B------:R-:W5:Y:S01]  /*0430*/  S2UR UR4, SR_CTAID.Z ;  /* 0x00000000000479c3 */ /* 0x000f620000002700 */
[----:B------:R-:W4:Y:S01]  /*0440*/  LDCU UR5, c[0x0][0x370] ;  /* 0x00006e00ff0577ac */ /* 0x000f220008000800 */
[C---:B------:R-:W-:Y:S01]  /*0450*/  ISETP.GE.U32.AND P0, PT, R36.reuse, 0x20, PT ;  /* 0x000000202400780c */ /* 0x040fe20003f06070 */
[----:B--2--5:R-:W-:Y:S01]  /*0460*/  VIADD R2, R3, 0xffffffff ;  /* 0xffffffff03027836 */ /* 0x024fe20000000000 */
[C---:B------:R-:W-:Y:S01]  /*0470*/  ISETP.NE.U32.AND P3, PT, R36.reuse, RZ, PT ;  /* 0x000000ff2400720c */ /* 0x040fe20003f65070 */
[----:B------:R-:W2:Y:S01]  /*0480*/  LDCU UR6, c[0x0][0x374] ;  /* 0x00006e80ff0677ac */ /* 0x000ea20008000800 */
[----:B------:R-:W-:Y:S01]  /*0490*/  LEA R12, R36, UR8, 0x2 ;  /* 0x00000008240c7c11 */ /* 0x000fe2000f8e10ff */
[----:B----4-:R-:W-:Y:S01]  /*04a0*/  VIADD R9, R6, 0xffffffff ;  /* 0xffffffff06097836 */ /* 0x010fe20000000000 */
[----:B------:R-:W4:Y:S01]  /*04b0*/  S2UR UR7, SR_CTAID.X ;  /* 0x00000000000779c3 */ /* 0x000f220000002500 */
[----:B------:R-:W5:Y:S01]  /*04c0*/  LDCU.64 UR20, c[0x0][0x3c0] ;  /* 0x00007800ff1477ac */ /* 0x000f620008000a00 */
[----:B------:R-:W-:Y:S01]  /*04d0*/  R2UR UR23, R4 ;  /* 0x00000000041772ca */ /* 0x000fe200000e0000 */
[----:B------:R-:W-:Y:S04]  /*04e0*/  BSSY.RECONVERGENT B0, `(.L_x_6) ;  /* 0x0000011000007945 */ /* 0x000fe80003800200 */
[----:B------:R3:W-:Y:S01]  /*04f0*/  @!P0 STS [R12], RZ ;  /* 0x000000ff0c008388 */ /* 0x0007e20000000800 */
[----:B------:R-:W-:-:S03]  /*0500*/  NOP ;  /* 0x0000000000007918 */ /* 0x000fc60000000000 */
[----:B------:R3:W-:Y:S02]  /*0510*/  @!P3 STS [UR8+0x24], R2 ;  /* 0x00002402ff00b988 */ /* 0x0007e40008000808 */
[----:B--23--:R-:W-:Y:S02]  /*0520*/  UIMAD UR4, UR4, UR6, UR19 ;  /* 0x00000006040472a4 */ /* 0x00cfe4000f8e0213 */
[----:B------:R2:W-:Y:S02]  /*0530*/  @!P3 STS [UR8+0x20], R9 ;  /* 0x00002009ff00b988 */ /* 0x0005e40008000808 */
[----:B----4-:R-:W-:-:S04]  /*0540*/  UIMAD UR4, UR4, UR5, UR7 ;  /* 0x00000005040472a4 */ /* 0x010fc8000f8e0207 */
[----:B------:R-:W-:-:S04]  /*0550*/  UIMAD UR4, UR4, 0x180, URZ ;  /* 0x00000180040478a4 */ /* 0x000fc8000f8e02ff */
[----:B-----5:R-:W-:-:S04]  /*0560*/  UIADD3 UR24, UP0, UPT, UR4, UR20, URZ ;  /* 0x0000001404187290 */ /* 0x020fc8000ff1e0ff */
[----:B------:R-:W-:Y:S01]  /*0570*/  ULEA.HI.X.SX32 UR25, UR4, UR21, 0x1, UP0 ;  /* 0x0000001504197291 */ /* 0x000fe200080f0eff */
[----:B--2---:R-:W-:Y:S11]  /*0580*/  @P3 BRA `(.L_x_7) ;  /* 0x0000000000183947 */ /* 0x004ff60003800000 */
[----:B------:R-:W2:Y:S01]  /*0590*/  LDS R3, [UR8+0x8] ;  /* 0x00000808ff037984 */ /* 0x000ea20008000800 */
[----:B------:R-:W3:Y:S01]  /*05a0*/  LDC.64 R10, c[0x0][0x380] ;  /* 0x0000e000ff0a7b82 */ /* 0x000ee20000000a00 */
[----:B------:R-:W-:Y:S02]  /*05b0*/  IMAD.MOV.U32 R4, RZ, RZ, 0x70 ;  /* 0x00000070ff047424 */ /* 0x000fe400078e00ff */
[----:B---3--:R3:W-:Y:S03]  /*05c0*/  STS.64 [UR8], R10 ;  /* 0x0000000aff007988 */ /* 0x0087e60008000a08 */
[----:B--2---:R-:W-:-:S05]  /*05d0*/  LOP3.LUT R3, R3, 0x10, R4, 0xd8, !PT ;  /* 0x0000001003037812 */ /* 0x004fca00078ed804 */
[----:B------:R3:W-:Y:S02]  /*05e0*/  STS [UR8+0x8], R3 ;  /* 0x00000803ff007988 */ /* 0x0007e40008000808 */
.L_x_7:
[----:B------:R-:W-:Y:S05]  /*05f0*/  BSYNC.RECONVERGENT B0 ;  /* 0x0000000000007941 */ /* 0x000fea0003800200 */
.L_x_6:
[----:B------:R-:W-:Y:S04]  /*0600*/  BSSY.RECONVERGENT B0, `(.L_x_8) ;  /* 0x000000a000007945 */ /* 0x000fe80003800200 */
[----:B------:R-:W-:Y:S05]  /*0610*/  @P3 BRA `(.L_x_9) ;  /* 0x0000000000203947 */ /* 0x000fea0003800000 */
[----:B---3--:R-:W2:Y:S01]  /*0620*/  LDS R3, [UR8+0x34] ;  /* 0x00003408ff037984 */ /* 0x008ea20008000800 */
[----:B------:R-:W-:Y:S02]  /*0630*/  IMAD.MOV.U32 R4, RZ, RZ, 0x1f000000 ;  /* 0x1f000000ff047424 */ /* 0x000fe400078e00ff */
[----:B------:R-:W-:Y:S01]  /*0640*/  @!P3 IMAD.MOV.U32 R5, RZ, RZ, 0x3f ;  /* 0x0000003fff05b424 */ /* 0x000fe200078e00ff */
[----:B------:R-:W3:Y:S02]  /*0650*/  @!P3 LDS R8, [UR8+0x38] ;  /* 0x00003808ff08b984 */ /* 0x000ee40008000800 */
[----:B--2---:R-:W-:Y:S02]  /*0660*/  LOP3.LUT R3, R3, 0xff000000, R4, 0xb8, !PT ;  /* 0xff00000003037812 */ /* 0x004fe400078eb804 */
[----:B---3--:R-:W-:-:S03]  /*0670*/  @!P3 LOP3.LUT R4, R8, 0xff, R5, 0xb8, !PT ;  /* 0x000000ff0804b812 */ /* 0x008fc600078eb805 */
[----:B------:R2:W-:Y:S04]  /*0680*/  STS [UR8+0x34], R3 ;  /* 0x00003403ff007988 */ /* 0x0005e80008000808 */
[----:B------:R2:W-:Y:S02]  /*0690*/  @!P3 STS [UR8+0x38], R4 ;  /* 0x00003804ff00b988 */ /* 0x0005e40008000808 */
.L_x_9:
[----:B------:R-:W-:Y:S05]  /*06a0*/  BSYNC.RECONVERGENT B0 ;  /* 0x0000000000007941 */ /* 0x000fea0003800200 */
.L_x_8:
[----:B------:R-:W-:Y:S04]  /*06b0*/  BSSY.RECONVERGENT B0, `(.L_x_10) ;  /* 0x000000e000007945 */ /* 0x000fe80003800200 */
[----:B------:R-:W-:Y:S05]  /*06c0*/  @P3 BRA `(.L_x_11) ;  /* 0x0000000000303947 */ /* 0x000fea0003800000 */
[----:B--2---:R-:W2:Y:S01]  /*06d0*/  LDS R4, [UR8+0x34] ;  /* 0x00003408ff047984 */ /* 0x004ea20008000800 */
[----:B---3--:R-:W3:Y:S03]  /*06e0*/  LDC.64 R10, c[0x0][0x3a8] ;  /* 0x0000ea00ff0a7b82 */ /* 0x008ee60000000a00 */
[----:B------:R-:W4:Y:S01]  /*06f0*/  LDS R3, [UR8+0x1c] ;  /* 0x00001c08ff037984 */ /* 0x000f220008000800 */
[C---:B---3--:R-:W-:Y:S01]  /*0700*/  SHF.L.U64.HI R8, R10.reuse, 0x1, R11 ;  /* 0x000000010a087819 */ /* 0x048fe2000001020b */
[----:B------:R-:W-:-:S03]  /*0710*/  IMAD.SHL.U32 R5, R10, 0x2, RZ ;  /* 0x000000020a057824 */ /* 0x000fc600078e00ff */
[--C-:B------:R-:W-:Y:S02]  /*0720*/  SHF.R.U32.HI R10, RZ, 0x4, R8.reuse ;  /* 0x00000004ff0a7819 */ /* 0x100fe40000011608 */
[----:B------:R-:W-:-:S05]  /*0730*/  SHF.R.U64 R5, R5, 0x4, R8 ;  /* 0x0000000405057819 */ /* 0x000fca0000001208 */
[----:B------:R5:W-:Y:S01]  /*0740*/  STS [UR8+0xc], R5 ;  /* 0x00000c05ff007988 */ /* 0x000be20008000808 */
[----:B--2---:R-:W-:Y:S02]  /*0750*/  LOP3.LUT R4, R4, 0x7, RZ, 0xb8, !PT ;  /* 0x0000000704047812 */ /* 0x004fe400078eb8ff */
[----:B----4-:R-:W-:-:S03]  /*0760*/  LOP3.LUT R3, R3, 0xf, R10, 0xb8, !PT ;  /* 0x0000000f03037812 */ /* 0x010fc600078eb80a */
[----:B------:R5:W-:Y:S04]  /*0770*/  STS [UR8+0x34], R4 ;  /* 0x00003404ff007988 */ /* 0x000be80008000808 */
[----:B------:R5:W-:Y:S02]  /*0780*/  STS [UR8+0x1c], R3 ;  /* 0x00001c03ff007988 */ /* 0x000be40008000808 */
.L_x_11:
[----:B------:R-:W-:Y:S05]  /*0790*/  BSYNC.RECONVERGENT B0 ;  /* 0x0000000000007941 */ /* 0x000fea0003800200 */
.L_x_10:
[----:B------:R-:W-:Y:S04]  /*07a0*/  BSSY.RECONVERGENT B1, `(.L_x_12) ;  /* 0x000001a000017945 */ /* 0x000fe80003800200 */
[----:B------:R-:W-:Y:S04]  /*07b0*/  BSSY.RELIABLE B0, `(.L_x_13) ;  /* 0x0000015000007945 */ /* 0x000fe80003800100 */
[----:B------:R-:W-:Y:S05]  /*07c0*/  @P3 BRA `(.L_x_14) ;  /* 0x0000000000203947 */ /* 0x000fea0003800000 */
[----:B--23-5:R-:W2:Y:S02]  /*07d0*/  LDS R3, [UR8+0x34] ;  /* 0x00003408ff037984 */ /* 0x02cea40008000800 */
[----:B--2---:R-:W-:-:S05]  /*07e0*/  LOP3.LUT R3, R3, 0x38, RZ, 0xb8, !PT ;  /* 0x0000003803037812 */ /* 0x004fca00078eb8ff */
[----:B------:R2:W-:Y:S01]  /*07f0*/  STS [UR8+0x34], R3 ;  /* 0x00003403ff007988 */ /* 0x0005e20008000808 */
[----:B------:R-:W-:Y:S05]  /*0800*/  @P3 BRA `(.L_x_15) ;  /* 0x0000000000203947 */ /* 0x000fea0003800000 */
[----:B--2---:R-:W2:Y:S01]  /*0810*/  LDS R3, [UR8+0x8] ;  /* 0x00000808ff037984 */ /* 0x004ea20008000800 */
[----:B------:R-:W-:-:S05]  /*0820*/  IMAD.MOV.U32 R4, RZ, RZ, 0x780 ;  /* 0x00000780ff047424 */ /* 0x000fca00078e00ff */
[----:B--2---:R-:W-:-:S05]  /*0830*/  LOP3.LUT R3, R3, 0x500, R4, 0xd8, !PT ;  /* 0x0000050003037812 */ /* 0x004fca00078ed804 */
[----:B------:R4:W-:Y:S02]  /*0840*/  STS [UR8+0x8], R3 ;  /* 0x00000803ff007988 */ /* 0x0009e40008000808 */
.L_x_14:
[----:B------:R-:W-:Y:S05]  /*0850*/  @P3 BRA `(.L_x_16) ;  /* 0x0000000000283947 */ /* 0x000fea0003800000 */
[----:B--2345:R-:W2:Y:S02]  /*0860*/  LDS R3, [UR8+0x8] ;  /* 0x00000808ff037984 */ /* 0x03cea40008000800 */
[----:B--2---:R-:W-:-:S05]  /*0870*/  LOP3.LUT R3, R3, 0x1800, RZ, 0xb8, !PT ;  /* 0x0000180003037812 */ /* 0x004fca00078eb8ff */
[----:B------:R3:W-:Y:S02]  /*0880*/  STS [UR8+0x8], R3 ;  /* 0x00000803ff007988 */ /* 0x0007e40008000808 */
.L_x_15:
[----:B------:R-:W-:Y:S05]  /*0890*/  @P3 BREAK.RELIABLE B0 ;  /* 0x0000000000003942 */ /* 0x000fea0003800100 */
[----:B------:R-:W-:Y:S05]  /*08a0*/  @P3 BRA `(.L_x_17) ;  /* 0x0000000000243947 */ /* 0x000fea0003800000 */
[----:B------:R-:W4:Y:S01]  /*08b0*/  LDS R4, [UR8+0x8] ;  /* 0x00000808ff047984 */ /* 0x000f220008000800 */
[----:B--23--:R-:W-:-:S05]  /*08c0*/  IMAD.MOV.U32 R3, RZ, RZ, 0x6000 ;  /* 0x00006000ff037424 */ /* 0x00cfca00078e00ff */
[----:B----4-:R-:W-:-:S04]  /*08d0*/  LOP3.LUT R3, R4, 0x4000, R3, 0xd8, !PT ;  /* 0x0000400004037812 */ /* 0x010fc800078ed803 */
[----:B------:R-:W-:-:S05]  /*08e0*/  LOP3.LUT R3, R3, 0x400000, RZ, 0xb8, !PT ;  /* 0x0040000003037812 */ /* 0x000fca00078eb8ff */
[----:B------:R2:W-:Y:S02]  /*08f0*/  STS [UR8+0x8], R3 ;  /* 0x00000803ff007988 */ /* 0x0005e40008000808 */
.L_x_16:
[----:B------:R-:W-:Y:S05]  /*0900*/  BSYNC.RELIABLE B0 ;  /* 0x0000000000007941 */ /* 0x000fea0003800100 */
.L_x_13:
[----:B--2345:R-:W2:Y:S02]  /*0910*/  @!P3 LDS R3, [UR8+0x8] ;  /* 0x00000808ff03b984 */ /* 0x03cea40008000800 */
[----:B--2---:R-:W-:-:S05]  /*0920*/  @!P3 LOP3.LUT R3, R3, 0x8000, RZ, 0xb8, !PT ;  /* 0x000080000303b812 */ /* 0x004fca00078eb8ff */
[----:B------:R4:W-:Y:S02]  /*0930*/  @!P3 STS [UR8+0x8], R3 ;  /* 0x00000803ff00b988 */ /* 0x0009e40008000808 */
.L_x_17:
[----:B------:R-:W-:Y:S05]  /*0940*/  BSYNC.RECONVERGENT B1 ;  /* 0x0000000000017941 */ /* 0x000fea0003800200 */
.L_x_12:
[----:B------:R-:W-:Y:S05]  /*0950*/  WARPSYNC.ALL ;  /* 0x0000000000007948 */ /* 0x000fea0003800000 */
[----:B------:R-:W-:Y:S01]  /*0960*/  NOP ;  /* 0x0000000000007918 */ /* 0x000fe20000000000 */
[----:B------:R-:W-:Y:S05]  /*0970*/  @P0 BRA `(.L_x_18) ;  /* 0x0000000000300947 */ /* 0x000fea0003800000 */
[----:B--234-:R-:W2:Y:S01]  /*0980*/  S2R R3, SR_LANEID ;  /* 0x0000000000037919 */ /* 0x01cea20000000000 */
[----:B------:R-:W-:Y:S05]  /*0990*/  WARPSYNC.ALL ;  /* 0x0000000000007948 */ /* 0x000fea0003800000 */
[----:B------:R-:W-:Y:S01]  /*09a0*/  NOP ;  /* 0x0000000000007918 */ /* 0x000fe20000000000 */
[----:B--2---:R-:W-:-:S05]  /*09b0*/  IMAD.SHL.U32 R3, R3, 0x4, RZ ;  /* 0x0000000403037824 */ /* 0x004fca00078e00ff */
[----:B------:R-:W2:Y:S01]  /*09c0*/  LDS R7, [R3+UR8] ;  /* 0x0000000803077984 */ /* 0x000ea20008000800 */
[----:B------:R-:W-:-:S05]  /*09d0*/  IADD3 R4, P1, PT, R3, UR24, RZ ;  /* 0x0000001803047c10 */ /* 0x000fca000ff3e0ff */
[----:B------:R-:W-:-:S05]  /*09e0*/  IMAD.X R5, RZ, RZ, UR25, P1 ;  /* 0x00000019ff057e24 */ /* 0x000fca00088e06ff */
[----:B--2---:R5:W2:Y:S01]  /*09f0*/  ATOMG.E.EXCH.STRONG.GPU PT, RZ, [R4], R7 ;  /* 0x0000000704ff73a8 */ /* 0x004aa200041ee100 */
[----:B------:R-:W-:-:S04]  /*0a00*/  DEPBAR {5,4,3,2,1,0} ;  /* 0x0000003f0000791a */ /* 0x000fc80000000000 */
[----:B------:R-:W3:Y:S02]  /*0a10*/  CCTL.E.C.LDCU.IV.DEEP [UR24] ;  /* 0x0000000018007540 */ /* 0x000ee40009c08000 */
[----:B---3--:R5:W-:Y:S01]  /*0a20*/  UTMACCTL.IV [UR24] ;  /* 0x00000000180079b9 */ /* 0x008be20008000000 */
[----:B------:R-:W-:Y:S01]  /*0a30*/  NOP ;  /* 0x0000000000007918 */ /* 0x000fe20000000000 */
.L_x_18:
[----:B------:R-:W-:Y:S05]  /*0a40*/  @P0 BRA `(.L_x_19) ;  /* 0x00000000000c0947 */ /* 0x000fea0003800000 */
[----:B------:R0:W-:Y:S01]  /*0a50*/  UTMACMDFLUSH ;  /* 0x00000000000079b7 */ /* 0x0001e20000000000 */
[----:B------:R-:W-:Y:S05]  /*0a60*/  @P0 BRA `(.L_x_19) ;  /* 0x0000000000040947 */ /* 0x000fea0003800000 */
[----:B------:R-:W-:-:S04]  /*0a70*/  DEPBAR.LE SB0, 0x0 ;  /* 0x000080000000791a */ /* 0x000fc80000000000 */
.L_x_19:
[----:B------:R-:W-:Y:S05]  /*0a80*/  WARPSYNC.ALL ;  /* 0x0000000000007948 */ /* 0x000fea0003800000 */
[----:B------:R-:W-:Y:S01]  /*0a90*/  NOP ;  /* 0x0000000000007918 */ /* 0x000fe20000000000 */
[----:B--2---:R-:W-:Y:S06]  /*0aa0*/  BAR.SYNC.DEFER_BLOCKING 0x0 ;  /* 0x0000000000007b1d */ /* 0x004fec0000010000 */
[----:B------:R-:W-:Y:S02]  /*0ab0*/  BSSY.RECONVERGENT B1, `(.L_x_20) ;  /* 0x000000b000017945 */ /* 0x000fe40003800200 */
[----:B------:R-:W-:Y:S06]  /*0ac0*/  BAR.SYNC.DEFER_BLOCKING 0x0 ;  /* 0x0000000000007b1d */ /* 0x000fec0000010000 */
[----:B------:R2:W-:Y:S01]  /*0ad0*/  @!P0 STS [R12], RZ ;  /* 0x000000ff0c008388 */ /* 0x0005e20000000800 */
[----:B------:R-:W-:Y:S01]  /*0ae0*/  NOP ;  /* 0x0000000000007918 */ /* 0x000fe20000000000 */
[----:B------:R-:W-:Y:S05]  /*0af0*/  @P3 BRA `(.L_x_21) ;  /* 0x0000000000183947 */ /* 0x000fea0003800000 */
[----:B---34-:R-:W3:Y:S01]  /*0b00*/  LDS R3, [UR8+0x8] ;  /* 0x00000808ff037984 */ /* 0x018ee20008000800 */
[----:B------:R-:W4:Y:S01]  /*0b10*/  LDC.64 R10, c[0x0][0x388] ;  /* 0x0000e200ff0a7b82 */ /* 0x000f220000000a00 */
[----:B-----5:R-:W-:Y:S02]  /*0b20*/  IMAD.MOV.U32 R4, RZ, RZ, 0x70 ;  /* 0x00000070ff047424 */ /* 0x020fe400078e00ff */
[----:B----4-:R4:W-:Y:S03]  /*0b30*/  STS.64 [UR8], R10 ;  /* 0x0000000aff007988 */ /* 0x0109e60008000a08 */
[----:B---3--:R-:W-:-:S05]  /*0b40*/  LOP3.LUT R3, R3, 0x10, R4, 0xd8, !PT ;  /* 0x0000001003037812 */ /* 0x008fca00078ed804 */
[----:B------:R4:W-:Y:S02]  /*0b50*/  STS [UR8+0x8], R3 ;  /* 0x00000803ff007988 */ /* 0x0009e40008000808 */
.L_x_21:
[----:B-----5:R-:W-:Y:S05]  /*0b60*/  BSYNC.RECONVERGENT B1 ;  /* 0x0000000000017941 */ /* 0x020fea0003800200 */
.L_x_20:
[----:B------:R-:W-:Y:S04]  /*0b70*/  BSSY.RECONVERGENT B2, `(.L_x_22) ;  /* 0x000000f000027945 */ /* 0x000fe80003800200 */
[----:B------:R-:W-:Y:S04]  /*0b80*/  BSSY.RELIABLE B1, `(.L_x_23) ;  /* 0x000000c000017945 */ /* 0x000fe80003800100 */
[----:B------:R-:W-:Y:S05]  /*0b90*/  @P3 BRA `(.L_x_24) ;  /* 0x0000000000283947 */ /* 0x000fea0003800000 */
[----:B---34-:R-:W3:Y:S01]  /*0ba0*/  LDS R3, [UR8+0x34] ;  /* 0x00003408ff037984 */ /* 0x018ee20008000800 */
[----:B------:R-:W-:Y:S01]  /*0bb0*/  IMAD.MOV.U32 R4, RZ, RZ, 0x1f000000 ;  /* 0x1f000000ff047424 */ /* 0x000fe200078e00ff */
[----:B------:R-:W-:Y:S05]  /*0bc0*/  @P3 BREAK.RELIABLE B1 ;  /* 0x0000000000013942 */ /* 0x000fea0003800100 */
[----:B---3--:R-:W-:-:S05]  /*0bd0*/  LOP3.LUT R3, R3, 0xff000000, R4, 0xb8, !PT ;  /* 0xff00000003037812 */ /* 0x008fca00078eb804 */
[----:B------:R3:W-:Y:S01]  /*0be0*/  STS [UR8+0x34], R3 ;  /* 0x00003403ff007988 */ /* 0x0007e20008000808 */
[----:B------:R-:W-:Y:S05]  /*0bf0*/  @P3 BRA `(.L_x_25) ;  /* 0x0000000000183947 */ /* 0x000fea0003800000 */
[----:B------:R-:W4:Y:S01]  /*0c00*/  LDS R4, [UR8+0x38] ;  /* 0x00003808ff047984 */ /* 0x000f220008000800 */
[----:B---3--:R-:W-:-:S05]  /*0c10*/  IMAD.MOV.U32 R3, RZ, RZ, 0x7f ;  /* 0x0000007fff037424 */ /* 0x008fca00078e00ff */
[----:B----4-:R-:W-:-:S05]  /*0c20*/  LOP3.LUT R3, R4, 0xff, R3, 0xb8, !PT ;  /* 0x000000ff04037812 */ /* 0x010fca00078eb803 */
[----:B------:R5:W-:Y:S02]  /*0c30*/  STS [UR8+0x38], R3 ;  /* 0x00003803ff007988 */ /* 0x000be40008000808 */
.L_x_24:
[----:B------:R-:W-:Y:S05]  /*0c40*/  BSYNC.RELIABLE B1 ;  /* 0x0000000000017941 */ /* 0x000fea0003800100 */
.L_x_23:
[----:B------:R2:W-:Y:S02]  /*0c50*/  @!P3 STS [UR8+0x20], R9 ;  /* 0x00002009ff00b988 */ /* 0x0005e40008000808 */
.L_x_25:
[----:B------:R-:W-:Y:S05]  /*0c60*/  BSYNC.RECONVERGENT B2 ;  /* 0x0000000000027941 */ /* 0x000fea0003800200 */
.L_x_22:
[----:B------:R-:W-:Y:S05]  /*0c70*/  WARPSYNC.ALL ;  /* 0x0000000000007948 */ /* 0x000fea0003800000 */
[----:B------:R-:W-:Y:S01]  /*0c80*/  NOP ;  /* 0x0000000000007918 */ /* 0x000fe20000000000 */
[----:B---345:R-:W3:Y:S01]  /*0c90*/  LDC R3, c[0x0][0x39c] ;  /* 0x0000e700ff037b82 */ /* 0x038ee20000000800 */
[----:B------:R-:W-:Y:S01]  /*0ca0*/  BSSY.RECONVERGENT B2, `(.L_x_26) ;  /* 0x0000010000027945 */ /* 0x000fe20003800200 */
[----:B---3--:R-:W-:-:S05]  /*0cb0*/  VIADD R3, R3, 0xffffffff ;  /* 0xffffffff03037836 */ /* 0x008fca0000000000 */
[----:B------:R3:W-:Y:S01]  /*0cc0*/  @!P3 STS [UR8+0x24], R3 ;  /* 0x00002403ff00b988 */ /* 0x0007e20008000808 */
[----:B------:R-:W-:Y:S05]  /*0cd0*/  @P3 BRA `(.L_x_27) ;  /* 0x0000000000303947 */ /* 0x000fea0003800000 */
[----:B------:R-:W4:Y:S01]  /*0ce0*/  LDS R5, [UR8+0x34] ;  /* 0x00003408ff057984 */ /* 0x000f220008000800 */
[----:B------:R-:W5:Y:S03]  /*0cf0*/  LDC.64 R10, c[0x0][0x3b0] ;  /* 0x0000ec00ff0a7b82 */ /* 0x000f660000000a00 */
[----:B------:R-:W2:Y:S01]  /*0d00*/  LDS R4, [UR8+0x1c] ;  /* 0x00001c08ff047984 */ /* 0x000ea20008000800 */
[C---:B-----5:R-:W-:Y:S01]  /*0d10*/  SHF.L.U64.HI R8, R10.reuse, 0x1, R11 ;  /* 0x000000010a087819 */ /* 0x060fe2000001020b */
[----:B------:R-:W-:-:S03]  /*0d20*/  IMAD.SHL.U32 R7, R10, 0x2, RZ ;  /* 0x000000020a077824 */ /* 0x000fc600078e00ff */
[--C-:B--2---:R-:W-:Y:S02]  /*0d30*/  SHF.R.U32.HI R9, RZ, 0x4, R8.reuse ;  /* 0x00000004ff097819 */ /* 0x104fe40000011608 */
[----:B------:R-:W-:-:S05]  /*0d40*/  SHF.R.U64 R7, R7, 0x4, R8 ;  /* 0x0000000407077819 */ /* 0x000fca0000001208 */
[----:B------:R5:W-:Y:S01]  /*0d50*/  STS [UR8+0xc], R7 ;  /* 0x00000c07ff007988 */ /* 0x000be20008000808 */
[----:B----4-:R-:W-:Y:S02]  /*0d60*/  LOP3.LUT R5, R5, 0x7, RZ, 0xb8, !PT ;  /* 0x0000000705057812 */ /* 0x010fe400078eb8ff */
[----:B------:R-:W-:-:S03]  /*0d70*/  LOP3.LUT R4, R4, 0xf, R9, 0xb8, !PT ;  /* 0x0000000f04047812 */ /* 0x000fc600078eb809 */
[----:B------:R5:W-:Y:S04]  /*0d80*/  STS [UR8+0x34], R5 ;  /* 0x00003405ff007988 */ /* 0x000be80008000808 */
[----:B------:R5:W-:Y:S02]  /*0d90*/  STS [UR8+0x1c], R4 ;  /* 0x00001c04ff007988 */ /* 0x000be40008000808 */
.L_x_27:
[----:B------:R-:W-:Y:S05]  /*0da0*/  BSYNC.RECONVERGENT B2 ;  /* 0x0000000000027941 */ /* 0x000fea0003800200 */
.L_x_26:
[----:B------:R-:W-:Y:S04]  /*0db0*/  BSSY.RECONVERGENT B3, `(.L_x_28) ;  /* 0x000001a000037945 */ /* 0x000fe80003800200 */
[----:B------:R-:W-:Y:S04]  /*0dc0*/  BSSY.RELIABLE B2, `(.L_x_29) ;  /* 0x0000015000027945 */ /* 0x000fe80003800100 */
[----:B------:R-:W-:Y:S05]  /*0dd0*/  @P3 BRA `(.L_x_30) ;  /* 0x0000000000203947 */ /* 0x000fea0003800000 */
[----:B-----5:R-:W4:Y:S02]  /*0de0*/  LDS R4, [UR8+0x34] ;  /* 0x00003408ff047984 */ /* 0x020f240008000800 */
[----:B----4-:R-:W-:-:S05]  /*0df0*/  LOP3.LUT R4, R4, 0x38, RZ, 0xb8, !PT ;  /* 0x0000003804047812 */ /* 0x010fca00078eb8ff */
[----:B------:R4:W-:Y:S01]  /*0e00*/  STS [UR8+0x34], R4 ;  /* 0x00003404ff007988 */ /* 0x0009e20008000808 */
[----:B------:R-:W-:Y:S05]  /*0e10*/  @P3 BRA `(.L_x_31) ;  /* 0x0000000000203947 */ /* 0x000fea0003800000 */
[----:B----4-:R-:W4:Y:S01]  /*0e20*/  LDS R4, [UR8+0x8] ;  /* 0x00000808ff047984 */ /* 0x010f220008000800 */
[----:B------:R-:W-:-:S05]  /*0e30*/  IMAD.MOV.U32 R5, RZ, RZ, 0x780 ;  /* 0x00000780ff057424 */ /* 0x000fca00078e00ff */
[----:B----4-:R-:W-:-:S05]  /*0e40*/  LOP3.LUT R4, R4, 0x500, R5, 0xd8, !PT ;  /* 0x0000050004047812 */ /* 0x010fca00078ed805 */
[----:B------:R4:W-:Y:S02]  /*0e50*/  STS [UR8+0x8], R4 ;  /* 0x00000804ff007988 */ /* 0x0009e40008000808 */
.L_x_30:
[----:B------:R-:W-:Y:S05]  /*0e60*/  @P3 BRA `(.L_x_32) ;  /* 0x0000000000283947 */ /* 0x000fea0003800000 */
[----:B----45:R-:W4:Y:S02]  /*0e70*/  LDS R4, [UR8+0x8] ;  /* 0x00000808ff047984 */ /* 0x030f240008000800 */
[----:B----4-:R-:W-:-:S05]  /*0e80*/  LOP3.LUT R4, R4, 0x1800, RZ, 0xb8, !PT ;  /* 0x0000180004047812 */ /* 0x010fca00078eb8ff */
[----:B------:R5:W-:Y:S02]  /*0e90*/  STS [UR8+0x8], R4 ;  /* 0x00000804ff007988 */ /* 0x000be40008000808 */
.L_x_31:
[----:B------:R-:W-:Y:S05]  /*0ea0*/  @P3 BREAK.RELIABLE B2 ;  /* 0x0000000000023942 */ /* 0x000fea0003800100 */
[----:B------:R-:W-:Y:S05]  /*0eb0*/  @P3 BRA `(.L_x_33) ;  /* 0x0000000000243947 */ /* 0x000fea0003800000 */
[----:B----45:R-:W4:Y:S01]  /*0ec0*/  LDS R4, [UR8+0x8] ;  /* 0x00000808ff047984 */ /* 0x030f220008000800 */
[----:B------:R-:W-:-:S05]  /*0ed0*/  IMAD.MOV.U32 R5, RZ, RZ, 0x6000 ;  /* 0x00006000ff057424 */ /* 0x000fca00078e00ff */
[----:B----4-:R-:W-:-:S04]  /*0ee0*/  LOP3.LUT R4, R4, 0x4000, R5, 0xd8, !PT ;  /* 0x0000400004047812 */ /* 0x010fc800078ed805 */
[----:B------:R-:W-:-:S05]  /*0ef0*/  LOP3.LUT R4, R4, 0x400000, RZ, 0xb8, !PT ;  /* 0x0040000004047812 */ /* 0x000fca00078eb8ff */
[----:B------:R4:W-:Y:S02]  /*0f00*/  STS [UR8+0x8], R4 ;  /* 0x00000804ff007988 */ /* 0x0009e40008000808 */
.L_x_32:
[----:B------:R-:W-:Y:S05]  /*0f10*/  BSYNC.RELIABLE B2 ;  /* 0x0000000000027941 */ /* 0x000fea0003800100 */
.L_x_29:
[----:B----45:R-:W4:Y:S02]  /*0f20*/  @!P3 LDS R4, [UR8+0x8] ;  /* 0x00000808ff04b984 */ /* 0x030f240008000800 */
[----:B----4-:R-:W-:-:S05]  /*0f30*/  @!P3 LOP3.LUT R4, R4, 0x8000, RZ, 0xb8, !PT ;  /* 0x000080000404b812 */ /* 0x010fca00078eb8ff */
[----:B------:R4:W-:Y:S02]  /*0f40*/  @!P3 STS [UR8+0x8], R4 ;  /* 0x00000804ff00b988 */ /* 0x0009e40008000808 */
.L_x_33:
[----:B------:R-:W-:Y:S05]  /*0f50*/  BSYNC.RECONVERGENT B3 ;  /* 0x0000000000037941 */ /* 0x000fea0003800200 */
.L_x_28:
[----:B------:R-:W-:Y:S05]  /*0f60*/  WARPSYNC.ALL ;  /* 0x0000000000007948 */ /* 0x000fea0003800000 */
[----:B------:R-:W-:Y:S01]  /*0f70*/  NOP ;  /* 0x0000000000007918 */ /* 0x000fe20000000000 */
[----:B------:R-:W-:-:S04]  /*0f80*/  UIADD3 UR5, UPT, UPT, UR4, 0x80, URZ ;  /* 0x0000008004057890 */ /* 0x000fc8000fffe0ff */
[----:B------:R-:W-:-:S04]  /*0f90*/  UIADD3 UR26, UP0, UPT, UR5, UR20, URZ ;  /* 0x00000014051a7290 */ /* 0x000fc8000ff1e0ff */
[----:B------:R-:W-:Y:S01]  /*0fa0*/  ULEA.HI.X.SX32 UR27, UR5, UR21, 0x1, UP0 ;  /* 0x00000015051b7291 */ /* 0x000fe200080f0eff */
[----:B------:R-:W-:Y:S11]  /*0fb0*/  @P0 BRA `(.L_x_34) ;  /* 0x0000000000300947 */ /* 0x000ff60003800000 */
[----:B----45:R-:W4:Y:S01]  /*0fc0*/  S2R R4, SR_LANEID ;  /* 0x0000000000047919 */ /* 0x030f220000000000 */
[----:B------:R-:W-:Y:S05]  /*0fd0*/  WARPSYNC.ALL ;  /* 0x0000000000007948 */ /* 0x000fea0003800000 */
[----:B------:R-:W-:Y:S01]  /*0fe0*/  NOP ;  /* 0x0000000000007918 */ /* 0x000fe20000000000 */
[----:B----4-:R-:W-:-:S05]  /*0ff0*/  IMAD.SHL.U32 R8, R4, 0x4, RZ ;  /* 0x0000000404087824 */ /* 0x010fca00078e00ff */
[----:B------:R-:W4:Y:S01]  /*1000*/  LDS R7, [R8+UR8] ;  /* 0x0000000808077984 */ /* 0x000f220008000800 */
[----:B------:R-:W-:-:S05]  /*1010*/  IADD3 R4, P1, PT, R8, UR26, RZ ;  /* 0x0000001a08047c10 */ /* 0x000fca000ff3e0ff */
[----:B------:R-:W-:-:S05]  /*1020*/  IMAD.X R5, RZ, RZ, UR27, P1 ;  /* 0x0000001bff057e24 */ /* 0x000fca00088e06ff */
[----:B----4-:R4:W5:Y:S01]  /*1030*/  ATOMG.E.EXCH.STRONG.GPU PT, RZ, [R4], R7 ;  /* 0x0000000704ff73a8 */ /* 0x01096200041ee100 */
[----:B------:R-:W-:-:S04]  /*1040*/  DEPBAR {5,4,3,2,1,0} ;  /* 0x0000003f0000791a */ /* 0x000fc80000000000 */
[----:B------:R-:W2:Y:S02]  /*1050*/  CCTL.E.C.LDCU.IV.DEEP [UR26] ;  /* 0x000000001a007540 */ /* 0x000ea40009c08000 */
[----:B--2---:R4:W-:Y:S01]  /*1060*/  UTMACCTL.IV [UR26] ;  /* 0x000000001a0079b9 */ /* 0x0049e20008000000 */
[----:B------:R-:W-:Y:S01]  /*1070*/  NOP ;  /* 0x0000000000007918 */ /* 0x000fe20000000000 */
.L_x_34:
[----:B------:R-:W-:Y:S05]  /*1080*/  @P0 BRA `(.L_x_35) ;  /* 0x00000000000c0947 */ /* 0x000fea0003800000 */
[----:B------:R0:W-:Y:S01]  /*1090*/  UTMACMDFLUSH ;  /* 0x00000000000079b7 */ /* 0x0001e20000000000 */
[----:B------:R-:W-:Y:S05]  /*10a0*/  @P0 BRA `(.L_x_35) ;  /* 0x0000000000040947 */ /* 0x000fea0003800000 */
[----:B------:R-:W-:-:S04]  /*10b0*/  DEPBAR.LE SB0, 0x0 ;  /* 0x000080000000791a */ /* 0x000fc80000000000 */
.L_x_35:
[----:B------:R-:W-:Y:S05]  /*10c0*/  WARPSYNC.ALL ;  /* 0x0000000000007948 */ /* 0x000fea0003800000 */
[----:B------:R-:W-:Y:S01]  /*10d0*/  NOP ;  /* 0x0000000000007918 */ /* 0x000fe20000000000 */
[----:B-----5:R-:W-:Y:S06]  /*10e0*/  BAR.SYNC.DEFER_BLOCKING 0x0 ;  /* 0x0000000000007b1d */ /* 0x020fec0000010000 */
[----:B------:R-:W-:Y:S02]  /*10f0*/  BSSY.RECONVERGENT B3, `(.L_x_36) ;  /* 0x000000b000037945 */ /* 0x000fe40003800200 */
[----:B------:R-:W-:Y:S06]  /*1100*/  BAR.SYNC.DEFER_BLOCKING 0x0 ;  /* 0x0000000000007b1d */ /* 0x000fec0000010000 */
[----:B------:R5:W-:Y:S01]  /*1110*/  @!P0 STS [R12], RZ ;  /* 0x000000ff0c008388 */ /* 0x000be20000000800 */
[----:B------:R-:W-:Y:S01]  /*1120*/  NOP ;  /* 0x0000000000007918 */ /* 0x000fe20000000000 */
[----:B------:R-:W-:Y:S05]  /*1130*/  @P3 BRA `(.L_x_37) ;  /* 0x0000000000183947 */ /* 0x000fea0003800000 */
[----:B----4-:R-:W4:Y:S01]  /*1140*/  LDS R4, [UR8+0x8] ;  /* 0x00000808ff047984 */ /* 0x010f220008000800 */
[----:B--2---:R-:W2:Y:S01]  /*1150*/  LDC.64 R8, c[0x0][0x390] ;  /* 0x0000e400ff087b82 */ /* 0x004ea20000000a00 */
[----:B------:R-:W-:Y:S02]  /*1160*/  IMAD.MOV.U32 R5, RZ, RZ, 0x70 ;  /* 0x00000070ff057424 */ /* 0x000fe400078e00ff */
[----:B--2---:R2:W-:Y:S03]  /*1170*/  STS.64 [UR8], R8 ;  /* 0x00000008ff007988 */ /* 0x0045e60008000a08 */
[----:B----4-:R-:W-:-:S05]  /*1180*/  LOP3.LUT R4, R4, 0x10, R5, 0xd8, !PT ;  /* 0x0000001004047812 */ /* 0x010fca00078ed805 */
[----:B------:R2:W-:Y:S02]  /*1190*/  STS [UR8+0x8], R4 ;  /* 0x00000804ff007988 */ /* 0x0005e40008000808 */
.L_x_37:
[----:B----4-:R-:W-:Y:S05]  /*11a0*/  BSYNC.RECONVERGENT B3 ;  /* 0x0000000000037941 */ /* 0x010fea0003800200 */
.L_x_36:
[----:B------:R-:W-:Y:S04]  /*11b0*/  BSSY.RECONVERGENT B4, `(.L_x_38) ;  /* 0x0000011000047945 */ /* 0x000fe80003800200 */
[----:B------:R-:W-:Y:S04]  /*11c0*/  BSSY.RELIABLE B3, `(.L_x_39) ;  /* 0x000000e000037945 */ /* 0x000fe80003800100 */
[----:B------:R-:W-:Y:S05]  /*11d0*/  @P3 BRA `(.L_x_40) ;  /* 0x0000000000243947 */ /* 0x000fea0003800000 */
[----:B--2---:R-:W2:Y:S01]  /*11e0*/  LDS R4, [UR8+0x34] ;  /* 0x00003408ff047984 */ /* 0x004ea20008000800 */
[----:B------:R-:W-:-:S05]  /*11f0*/  IMAD.MOV.U32 R5, RZ, RZ, 0x3f000000 ;  /* 0x3f000000ff057424 */ /* 0x000fca00078e00ff */
[----:B--2---:R-:W-:-:S05]  /*1200*/  LOP3.LUT R4, R4, 0xff000000, R5, 0xb8, !PT ;  /* 0xff00000004047812 */ /* 0x004fca00078eb805 */
[----:B------:R2:W-:Y:S01]  /*1210*/  STS [UR8+0x34], R4 ;  /* 0x00003404ff007988 */ /* 0x0005e20008000808 */
[----:B------:R-:W-:Y:S05]  /*1220*/  @P3 BRA `(.L_x_41) ;  /* 0x00000000001c3947 */ /* 0x000fea0003800000 */
[----:B--2---:R-:W2:Y:S01]  /*1230*/  LDS R4, [UR8+0x38] ;  /* 0x00003808ff047984 */ /* 0x004ea20008000800 */
[----:B------:R-:W-:-:S05]  /*1240*/  IMAD.MOV.U32 R5, RZ, RZ, 0x3f ;  /* 0x0000003fff057424 */ /* 0x000fca00078e00ff */
[----:B--2---:R-:W-:-:S05]  /*1250*/  LOP3.LUT R4, R4, 0xff, R5, 0xb8, !PT ;  /* 0x000000ff04047812 */ /* 0x004fca00078eb805 */
[----:B------:R4:W-:Y:S02]  /*1260*/  STS [UR8+0x38], R4 ;  /* 0x00003804ff007988 */ /* 0x0009e40008000808 */
.L_x_40:
[----:B------:R-:W-:Y:S05]  /*1270*/  @P3 BREAK.RELIABLE B3 ;  /* 0x0000000000033942 */ /* 0x000fea0003800100 */
[----:B------:R-:W-:Y:S05]  /*1280*/  @P3 BRA `(.L_x_42) ;  /* 0x00000000000c3947 */ /* 0x000fea0003800000 */
[----:B------:R2:W-:Y:S02]  /*1290*/  STS [UR8+0x20], R3 ;  /* 0x00002003ff007988 */ /* 0x0005e40008000808 */
.L_x_41:
[----:B------:R-:W-:Y:S05]  /*12a0*/  BSYNC.RELIABLE B3 ;  /* 0x0000000000037941 */ /* 0x000fea0003800100 */
.L_x_39:
[----:B------:R2:W-:Y:S02]  /*12b0*/  @!P3 STS [UR8+0x24], R2 ;  /* 0x00002402ff00b988 */ /* 0x0005e40008000808 */
.L_x_42:
[----:B------:R-:W-:Y:S05]  /*12c0*/  BSYNC.RECONVERGENT B4 ;  /* 0x0000000000047941 */ /* 0x000fea0003800200 */
.L_x_38:
[----:B------:R-:W-:Y:S05]  /*12d0*/  WARPSYNC.ALL ;  /* 0x0000000000007948 */ /* 0x000fea0003800000 */
[----:B------:R-:W-:Y:S01]  /*12e0*/  NOP ;  /* 0x0000000000007918 */ /* 0x000fe20000000000 */
[----:B------:R-:W-:Y:S04]  /*12f0*/  BSSY.RECONVERGENT B4, `(.L_x_43) ;  /* 0x000000e000047945 */ /* 0x000fe80003800200 */
[----:B------:R-:W-:Y:S05]  /*1300*/  @P3 BRA `(.L_x_44) ;  /* 0x0000000000303947 */ /* 0x000fea0003800000 */
[----:B--23--:R-:W2:Y:S01]  /*1310*/  LDS R3, [UR8+0x34] ;  /* 0x00003408ff037984 */ /* 0x00cea20008000800 */
[----:B----4-:R-:W3:Y:S03]  /*1320*/  LDC.64 R4, c[0x0][0x3b8] ;  /* 0x0000ee00ff047b82 */ /* 0x010ee60000000a00 */
        /* <DEDUP_REMOVED lines=10> */
.L_x_44:
[----:B------:R-:W-:Y:S05]  /*13d0*/  BSYNC.RECONVERGENT B4 ;  /* 0x0000000000047941 */ /* 0x000fea0003800200 */
.L_x_43:
[----:B------:R-:W-:Y:S04]  /*13e0*/  BSSY.RECONVERGENT B5, `(.L_x_45) ;  /* 0x000001a000057945 */ /* 0x000fe80003800200 */
[----:B------:R-:W-:Y:S04]  /*13f0*/  BSSY.RELIABLE B4, `(.L_x_46) ;  /* 0x0000015000047945 */ /* 0x000fe80003800100 */
[----:B------:R-:W-:Y:S05]  /*1400*/  @P3 BRA `(.L_x_47) ;  /* 0x0000000000203947 */ /* 0x000fea0003800000 */
[----:B--23--:R-:W2:Y:S02]  /*1410*/  LDS R2, [UR8+0x34] ;  /* 0x00003408ff027984 */ /* 0x00cea40008000800 */
[----:B--2---:R-:W-:-:S05]  /*1420*/  LOP3.LUT R2, R2, 0x38, RZ, 0xb8, !PT ;  /* 0x0000003802027812 */ /* 0x004fca00078eb8ff */
[----:B------:R2:W-:Y:S01]  /*1430*/  STS [UR8+0x34], R2 ;  /* 0x00003402ff007988 */ /* 0x0005e20008000808 */
[----:B------:R-:W-:Y:S05]  /*1440*/  @P3 BRA `(.L_x_48) ;  /* 0x0000000000203947 */ /* 0x000fea0003800000 */
[----:B--2---:R-:W2:Y:S01]  /*1450*/  LDS R2, [UR8+0x8] ;  /* 0x00000808ff027984 */ /* 0x004ea20008000800 */
[----:B------:R-:W-:-:S05]  /*1460*/  IMAD.MOV.U32 R3, RZ, RZ, 0x780 ;  /* 0x00000780ff037424 */ /* 0x000fca00078e00ff */
[----:B--2---:R-:W-:-:S05]  /*1470*/  LOP3.LUT R2, R2, 0x500, R3, 0xd8, !PT ;  /* 0x0000050002027812 */ /* 0x004fca00078ed803 */
[----:B------:R2:W-:Y:S02]  /*1480*/  STS [UR8+0x8], R2 ;  /* 0x00000802ff007988 */ /* 0x0005e40008000808 */
.L_x_47:
[----:B------:R-:W-:Y:S05]  /*1490*/  @P3 BRA `(.L_x_49) ;  /* 0x0000000000283947 */ /* 0x000fea0003800000 */
[----:B--23--:R-:W2:Y:S02]  /*14a0*/  LDS R2, [UR8+0x8] ;  /* 0x00000808ff027984 */ /* 0x00cea40008000800 */
[----:B--2---:R-:W-:-:S05]  /*14b0*/  LOP3.LUT R2, R2, 0x1800, RZ, 0xb8, !PT ;  /* 0x0000180002027812 */ /* 0x004fca00078eb8ff */
[----:B------:R3:W-:Y:S02]  /*14c0*/  STS [UR8+0x8], R2 ;  /* 0x00000802ff007988 */ /* 0x0007e40008000808 */
.L_x_48:
[----:B------:R-:W-:Y:S05]  /*14d0*/  @P3 BREAK.RELIABLE B4 ;  /* 0x0000000000043942 */ /* 0x000fea0003800100 */
[----:B------:R-:W-:Y:S05]  /*14e0*/  @P3 BRA `(.L_x_50) ;  /* 0x0000000000243947 */ /* 0x000fea0003800000 */
[----:B--23--:R-:W2:Y:S01]  /*14f0*/  LDS R2, [UR8+0x8] ;  /* 0x00000808ff027984 */ /* 0x00cea20008000800 */
[----:B------:R-:W-:-:S05]  /*1500*/  IMAD.MOV.U32 R3, RZ, RZ, 0x6000 ;  /* 0x00006000ff037424 */ /* 0x000fca00078e00ff */
[----:B--2---:R-:W-:-:S04]  /*1510*/  LOP3.LUT R2, R2, 0x6000, R3, 0xd8, !PT ;  /* 0x0000600002027812 */ /* 0x004fc800078ed803 */
[----:B------:R-:W-:-:S05]  /*1520*/  LOP3.LUT R2, R2, 0x400000, RZ, 0xb8, !PT ;  /* 0x0040000002027812 */ /* 0x000fca00078eb8ff */
[----:B------:R2:W-:Y:S02]  /*1530*/  STS [UR8+0x8], R2 ;  /* 0x00000802ff007988 */ /* 0x0005e40008000808 */
.L_x_49:
[----:B------:R-:W-:Y:S05]  /*1540*/  BSYNC.RELIABLE B4 ;  /* 0x0000000000047941 */ /* 0x000fea0003800100 */
.L_x_46:
[----:B--23--:R-:W2:Y:S02]  /*1550*/  @!P3 LDS R2, [UR8+0x8] ;  /* 0x00000808ff02b984 */ /* 0x00cea40008000800 */
[----:B--2---:R-:W-:-:S05]  /*1560*/  @!P3 LOP3.LUT R2, R2, 0x8000, RZ, 0xb8, !PT ;  /* 0x000080000202b812 */ /* 0x004fca00078eb8ff */
[----:B------:R2:W-:Y:S02]  /*1570*/  @!P3 STS [UR8+0x8], R2 ;  /* 0x00000802ff00b988 */ /* 0x0005e40008000808 */
.L_x_50:
[----:B------:R-:W-:Y:S05]  /*1580*/  BSYNC.RECONVERGENT B5 ;  /* 0x0000000000057941 */ /* 0x000fea0003800200 */
.L_x_45:
[----:B------:R-:W-:Y:S05]  /*1590*/  WARPSYNC.ALL ;  /* 0x0000000000007948 */ /* 0x000fea0003800000 */
[----:B------:R-:W-:Y:S01]  /*15a0*/  NOP ;  /* 0x0000000000007918 */ /* 0x000fe20000000000 */
[----:B------:R-:W-:-:S04]  /*15b0*/  UIADD3 UR4, UPT, UPT, UR4, 0x100, URZ ;  /* 0x0000010004047890 */ /* 0x000fc8000fffe0ff */
[----:B------:R-:W-:-:S04]  /*15c0*/  UIADD3 UR20, UP0, UPT, UR4, UR20, URZ ;  /* 0x0000001404147290 */ /* 0x000fc8000ff1e0ff */
[----:B------:R-:W-:Y:S01]  /*15d0*/  ULEA.HI.X.SX32 UR21, UR4, UR21, 0x1, UP0 ;  /* 0x0000001504157291 */ /* 0x000fe200080f0eff */
[----:B------:R-:W-:Y:S11]  /*15e0*/  @P0 BRA `(.L_x_51) ;  /* 0x0000000000300947 */ /* 0x000ff60003800000 */
[----:B--23--:R-:W2:Y:S01]  /*15f0*/  S2R R2, SR_LANEID ;  /* 0x0000000000027919 */ /* 0x00cea20000000000 */
[----:B------:R-:W-:Y:S05]  /*1600*/  WARPSYNC.ALL ;  /* 0x0000000000007948 */ /* 0x000fea0003800000 */
[----:B------:R-:W-:Y:S01]  /*1610*/  NOP ;  /* 0x0000000000007918 */ /* 0x000fe20000000000 */
[----:B--2-4-:R-:W-:-:S05]  /*1620*/  IMAD.SHL.U32 R4, R2, 0x4, RZ ;  /* 0x0000000402047824 */ /* 0x014fca00078e00ff */
[----:B------:R-:W2:Y:S01]  /*1630*/  LDS R5, [R4+UR8] ;  /* 0x0000000804057984 */ /* 0x000ea20008000800 */
[----:B------:R-:W-:-:S05]  /*1640*/  IADD3 R2, P1, PT, R4, UR20, RZ ;  /* 0x0000001404027c10 */ /* 0x000fca000ff3e0ff */
[----:B------:R-:W-:-:S05]  /*1650*/  IMAD.X R3, RZ, RZ, UR21, P1 ;  /* 0x00000015ff037e24 */ /* 0x000fca00088e06ff */
[----:B--2---:R2:W3:Y:S01]  /*1660*/  ATOMG.E.EXCH.STRONG.GPU PT, RZ, [R2], R5 ;  /* 0x0000000502ff73a8 */ /* 0x0044e200041ee100 */
[----:B------:R-:W-:-:S04]  /*1670*/  DEPBAR {5,4,3,2,1,0} ;  /* 0x0000003f0000791a */ /* 0x000fc80000000000 */
[----:B------:R-:W4:Y:S02]  /*1680*/  CCTL.E.C.LDCU.IV.DEEP [UR20] ;  /* 0x0000000014007540 */ /* 0x000f240009c08000 */
[----:B----4-:R2:W-:Y:S01]  /*1690*/  UTMACCTL.IV [UR20] ;  /* 0x00000000140079b9 */ /* 0x0105e20008000000 */
[----:B------:R-:W-:Y:S01]  /*16a0*/  NOP ;  /* 0x0000000000007918 */ /* 0x000fe20000000000 */
.L_x_51:
[----:B------:R-:W-:Y:S05]  /*16b0*/  @P0 BRA `(.L_x_52) ;  /* 0x00000000000c0947 */ /* 0x000fea0003800000 */
[----:B------:R0:W-:Y:S01]  /*16c0*/  UTMACMDFLUSH ;  /* 0x00000000000079b7 */ /* 0x0001e20000000000 */
[----:B------:R-:W-:Y:S05]  /*16d0*/  @P0 BRA `(.L_x_52) ;  /* 0x0000000000040947 */ /* 0x000fea0003800000 */
[----:B------:R-:W-:-:S04]  /*16e0*/  DEPBAR.LE SB0, 0x0 ;  /* 0x000080000000791a */ /* 0x000fc80000000000 */
.L_x_52:
[----:B------:R-:W-:Y:S05]  /*16f0*/  WARPSYNC.ALL ;  /* 0x0000000000007948 */ /* 0x000fea0003800000 */
[----:B------:R-:W-:Y:S01]  /*1700*/  NOP ;  /* 0x0000000000007918 */ /* 0x000fe20000000000 */
[----:B---3--:R-:W-:Y:S01]  /*1710*/  BAR.SYNC.DEFER_BLOCKING 0x0 ;  /* 0x0000000000007b1d */ /* 0x008fe20000010000 */
[----:B--2---:R-:W-:Y:S01]  /*1720*/  SHF.R.U32.HI R2, RZ, 0x5, R0 ;  /* 0x00000005ff027819 */ /* 0x004fe20000011600 */
[----:B------:R-:W-:Y:S01]  /*1730*/  UIADD3 UR12, UPT, UPT, UR8, 0x6010, URZ ;  /* 0x00006010080c7890 */ /* 0x000fe2000fffe0ff */
[----:B------:R-:W-:Y:S01]  /*1740*/  ISETP.GE.AND P0, PT, R6, 0x1, PT ;  /* 0x000000010600780c */ /* 0x000fe20003f06270 */
[----:B------:R-:W-:Y:S01]  /*1750*/  USHF.L.U32 UR15, UR7, 0x6, URZ ;  /* 0x00000006070f7899 */ /* 0x000fe200080006ff */
[----:B------:R-:W-:Y:S01]  /*1760*/  R2UR UR22, R2 ;  /* 0x00000000021672ca */ /* 0x000fe200000e0000 */
[----:B------:R-:W-:Y:S01]  /*1770*/  VOTEU.ALL UP0, P3 ;  /* 0x0000000000ff7886 */ /* 0x000fe20001800000 */
[----:B------:R-:W-:Y:S01]  /*1780*/  UMOV UR4, 0x1 ;  /* 0x0000000100047882 */ /* 0x000fe20000000000 */
[----:B------:R-:W-:Y:S01]  /*1790*/  VOTEU.ALL UP1, P3 ;  /* 0x0000000000ff7886 */ /* 0x000fe20001820000 */
[----:B------:R-:W-:Y:S01]  /*17a0*/  USHF.L.U32 UR19, UR19, 0x7, URZ ;  /* 0x0000000713137899 */ /* 0x000fe200080006ff */
[----:B------:R-:W-:Y:S01]  /*17b0*/  BSSY.RECONVERGENT B5, `(.L_x_53) ;  /* 0x0000018000057945 */ /* 0x000fe20003800200 */
[----:B------:R-:W-:-:S04]  /*17c0*/  @!UP0 UIADD3 UR10, UPT, UPT, -UR4, 0x100000, URZ ;  /* 0x00100000040a8890 */ /* 0x000fc8000fffe1ff */
[----:B------:R-:W-:Y:S02]  /*17d0*/  @!UP0 USHF.L.U32 UR11, UR10, 0xb, URZ ;  /* 0x0000000b0a0b8899 */ /* 0x000fe400080006ff */
[----:B------:R-:W-:Y:S02]  /*17e0*/  @!UP0 USHF.L.U32 UR10, UR10, 0x1, URZ ;  /* 0x000000010a0a8899 */ /* 0x000fe400080006ff */
[----:B------:R-:W-:-:S04]  /*17f0*/  @!UP0 UIADD3 UR4, UPT, UPT, -UR4, 0x100000, URZ ;  /* 0x0010000004048890 */ /* 0x000fc8000fffe1ff */
[----:B------:R-:W-:Y:S02]  /*1800*/  @!UP0 USHF.L.U32 UR5, UR4, 0xb, URZ ;  /* 0x0000000b04058899 */ /* 0x000fe400080006ff */
[----:B------:R-:W-:Y:S01]  /*1810*/  @!UP0 USHF.L.U32 UR4, UR4, 0x1, URZ ;  /* 0x0000000104048899 */ /* 0x000fe200080006ff */
[----:B------:R-:W-:Y:S01]  /*1820*/  VOTEU.ALL UP0, P3 ;  /* 0x0000000000ff7886 */ /* 0x000fe20001800000 */
[----:B------:R-:W2:Y:S04]  /*1830*/  FENCE.VIEW.ASYNC.S ;  /* 0x00000000000073c6 */ /* 0x000ea80000000000 */
[----:B--2---:R2:W3:Y:S06]  /*1840*/  @!UP0 SYNCS.EXCH.64 URZ, [UR8+0x6000], UR10 ;  /* 0x0060000a08ff85b2 */ /* 0x0044ec0008000100 */
[----:B------:R2:W3:Y:S02]  /*1850*/  @!UP1 SYNCS.EXCH.64 URZ, [UR8+0x6010], UR4 ;  /* 0x0060100408ff95b2 */ /* 0x0004e40008000100 */
[----:B---3--:R-:W-:Y:S06]  /*1860*/  BAR.SYNC.DEFER_BLOCKING 0x0 ;  /* 0x0000000000007b1d */ /* 0x008fec0000010000 */
[----:B------:R-:W-:Y:S05]  /*1870*/  @P3 BRA `(.L_x_54) ;  /* 0x00000000002c3947 */ /* 0x000fea0003800000 */
[----:B--2---:R-:W-:Y:S02]  /*1880*/  UMOV UR4, 0x1 ;  /* 0x0000000100047882 */ /* 0x004fe40000000000 */
[----:B------:R-:W-:-:S04]  /*1890*/  UIADD3 UR10, UPT, UPT, -UR4, 0x100000, URZ ;  /* 0x00100000040a7890 */ /* 0x000fc8000fffe1ff */
[----:B------:R-:W-:Y:S02]  /*18a0*/  USHF.L.U32 UR11, UR10, 0xb, URZ ;  /* 0x0000000b0a0b7899 */ /* 0x000fe400080006ff */
[----:B------:R-:W-:Y:S02]  /*18b0*/  USHF.L.U32 UR10, UR10, 0x1, URZ ;  /* 0x000000010a0a7899 */ /* 0x000fe400080006ff */
[----:B------:R-:W-:-:S04]  /*18c0*/  UIADD3 UR4, UPT, UPT, -UR4, 0x100000, URZ ;  /* 0x0010000004047890 */ /* 0x000fc8000fffe1ff */
[----:B------:R-:W-:Y:S02]  /*18d0*/  USHF.L.U32 UR5, UR4, 0xb, URZ ;  /* 0x0000000b04057899 */ /* 0x000fe400080006ff */
[----:B------:R-:W-:Y:S01]  /*18e0*/  USHF.L.U32 UR4, UR4, 0x1, URZ ;  /* 0x0000000104047899 */ /* 0x000fe200080006ff */
[----:B------:R-:W2:Y:S03]  /*18f0*/  FENCE.VIEW.ASYNC.S ;  /* 0x00000000000073c6 */ /* 0x000ea60000000000 */
[----:B--2---:R3:W2:Y:S08]  /*1900*/  SYNCS.EXCH.64 URZ, [UR8+0x6008], UR10 ;  /* 0x0060080a08ff75b2 */ /* 0x0046b00008000100 */
[----:B------:R3:W4:Y:S02]  /*1910*/  SYNCS.EXCH.64 URZ, [UR8+0x6018], UR4 ;  /* 0x0060180408ff75b2 */ /* 0x0007240008000100 */
[----:B---3--:R-:W-:Y:S01]  /*1920*/  NOP ;  /* 0x0000000000007918 */ /* 0x008fe20000000000 */
.L_x_54:
[----:B--2---:R-:W-:Y:S05]  /*1930*/  BSYNC.RECONVERGENT B5 ;  /* 0x0000000000057941 */ /* 0x004fea0003800200 */
.L_x_53:
[----:B------:R-:W-:Y:S05]  /*1940*/  @!P0 BRA `(.L_x_55) ;  /* 0x0000000800188947 */ /* 0x000fea0003800000 */
[----:B----4-:R-:W-:Y:S01]  /*1950*/  BAR.SYNC.DEFER_BLOCKING 0x0 ;  /* 0x0000000000007b1d */ /* 0x010fe20000010000 */
[----:B------:R-:W-:Y:S01]  /*1960*/  ELECT P1, URZ, PT ;  /* 0x0000000000ff782f */ /* 0x000fe20003820000 */
[----:B------:R-:W-:Y:S01]  /*1970*/  @!P3 IMAD.MOV.U32 R2, RZ, RZ, 0x3000 ;  /* 0x00003000ff02b424 */ /* 0x000fe200078e00ff */
[----:B------:R-:W-:Y:S02]  /*1980*/  UIADD3 UR4, UPT, UPT, UR8, 0x4000, URZ ;  /* 0x0000400008047890 */ /* 0x000fe4000fffe0ff */
[----:B------:R-:W-:Y:S01]  /*1990*/  ISETP.LT.U32.AND P1, PT, R36, 0x20, P1 ;  /* 0x000000202400780c */ /* 0x000fe20000f21070 */
[----:B------:R-:W-:Y:S01]  /*19a0*/  UMOV UR7, UR15 ;  /* 0x0000000f00077c82 */ /* 0x000fe20008000000 */
[----:B------:R-:W-:Y:S01]  /*19b0*/  ELECT P0, URZ, PT ;  /* 0x0000000000ff782f */ /* 0x000fe20003800000 */
[----:B------:R-:W-:-:S03]  /*19c0*/  UMOV UR11, UR19 ;  /* 0x00000013000b7c82 */ /* 0x000fc60008000000 */
[----:B------:R-:W-:-:S07]  /*19d0*/  ISETP.LT.U32.AND P0, PT, R36, 0x20, P0 ;  /* 0x000000202400780c */ /* 0x000fce0000701070 */
[----:B------:R-:W-:Y:S01]  /*19e0*/  VOTEU.ANY UP0, P1 ;  /* 0x0000000000ff7886 */ /* 0x000fe20000800100 */
[----:B------:R-:W-:-:S04]  /*19f0*/  VOTEU.ANY UP2, P1 ;  /* 0x0000000000ff7886 */ /* 0x000fc80000840100 */
[----:B------:R-:W-:Y:S02]  /*1a00*/  @UP0 UIADD3 UR5, UPT, UPT, UR8, 0x6000, URZ ;  /* 0x0000600008050890 */ /* 0x000fe4000fffe0ff */
[----:B------:R2:W-:Y:S01]  /*1a10*/  @!P3 SYNCS.ARRIVE.TRANS64 RZ, [UR8+0x6000], R2 ;  /* 0x00600002ffffb9a7 */ /* 0x0005e20008000008 */
[----:B------:R-:W-:Y:S01]  /*1a20*/  @UP0 UMOV UR6, URZ ;  /* 0x000000ff00060c82 */ /* 0x000fe20008000000 */
[----:B------:R-:W-:Y:S01]  /*1a30*/  BAR.SYNC.DEFER_BLOCKING 0x0 ;  /* 0x0000000000007b1d */ /* 0x000fe20000010000 */
[----:B------:R-:W-:-:S05]  /*1a40*/  UISETP.NE.U32.AND UP0, UPT, UR22, URZ, UPT ;  /* 0x000000ff1600728c */ /* 0x000fca000bf05070 */
[----:B------:R-:W-:Y:S01]  /*1a50*/  VOTEU.ANY UP1, P0 ;  /* 0x0000000000ff7886 */ /* 0x000fe20000020100 */
[----:B------:R-:W-:-:S04]  /*1a60*/  VOTEU.ANY UP3, P0 ;  /* 0x0000000000ff7886 */ /* 0x000fc80000060100 */
[----:B------:R-:W-:Y:S01]  /*1a70*/  @UP1 UIADD3 UR9, UPT, UPT, UR8, 0x6000, URZ ;  /* 0x0000600008091890 */ /* 0x000fe2000fffe0ff */
[----:B------:R-:W-:Y:S01]  /*1a80*/  @UP1 UMOV UR10, URZ ;  /* 0x000000ff000a1c82 */ /* 0x000fe20008000000 */
[----:B------:R2:W-:Y:S01]  /*1a90*/  @UP2 UTMALDG.2D [UR4], [UR24] ;  /* 0x00000004180025b4 */ /* 0x0005e20008008000 */
[----:B------:R3:W-:Y:S06]  /*1aa0*/  MEMBAR.ALL.CTA ;  /* 0x0000000000007992 */ /* 0x0007ec0000008000 */
[----:B---3--:R-:W3:Y:S02]  /*1ab0*/  FENCE.VIEW.ASYNC.S ;  /* 0x00000000000073c6 */ /* 0x008ee40000000000 */
[----:B---3--:R-:W-:Y:S06]  /*1ac0*/  BAR.SYNC.DEFER_BLOCKING 0x0 ;  /* 0x0000000000007b1d */ /* 0x008fec0000010000 */
[----:B------:R2:W-:Y:S02]  /*1ad0*/  @UP3 UTMALDG.2D [UR8], [UR26] ;  /* 0x000000081a0035b4 */ /* 0x0005e40008008000 */
[----:B------:R-:W-:Y:S06]  /*1ae0*/  BAR.SYNC.DEFER_BLOCKING 0x0 ;  /* 0x0000000000007b1d */ /* 0x000fec0000010000 */
[----:B------:R-:W3:Y:S02]  /*1af0*/  SYNCS.PHASECHK.TRANS64.TRYWAIT P0, [UR8+0x6000], RZ ;  /* 0x006000ffff0075a7 */ /* 0x000ee40008001108 */
[----:B--23--:R-:W-:Y:S05]  /*1b00*/  @!P0 BRA `(.L_x_56) ;  /* 0x0000000c00608947 */ /* 0x00cfea0003800000 */
.L_x_70:
[----:B------:R-:W-:Y:S05]  /*1b10*/  BRA.U UP0, `(.L_x_57) ;  /* 0x00000001004c7547 */ /* 0x000fea000b800000 */
[----:B------:R-:W-:Y:S02]  /*1b20*/  USHF.R.U32.HI UR4, URZ, 0x4, UR4 ;  /* 0x00000004ff047899 */ /* 0x000fe40008011604 */
[----:B------:R-:W-:Y:S02]  /*1b30*/  USHF.R.U32.HI UR6, URZ, 0x4, UR8 ;  /* 0x00000004ff067899 */ /* 0x000fe40008011608 */
[----:B------:R-:W-:Y:S02]  /*1b40*/  USGXT.U32 UR4, UR4, 0xe ;  /* 0x0000000e0404789a */ /* 0x000fe40008000000 */
[----:B------:R-:W-:Y:S01]  /*1b50*/  USGXT.U32 UR6, UR6, 0xe ;  /* 0x0000000e0606789a */ /* 0x000fe20008000000 */
[----:B------:R-:W-:Y:S01]  /*1b60*/  UMOV UR10, 0xfffffffe ;  /* 0xfffffffe000a7882 */ /* 0x000fe20000000000 */
[----:B------:R-:W-:Y:S01]  /*1b70*/  UMOV UR11, 0x7fffbfdf ;  /* 0x7fffbfdf000b7882 */ /* 0x000fe20000000000 */
[----:B------:R-:W-:Y:S01]  /*1b80*/  UMOV UR5, URZ ;  /* 0x000000ff00057c82 */ /* 0x000fe20008000000 */
[----:B------:R-:W-:Y:S01]  /*1b90*/  UMOV UR7, URZ ;  /* 0x000000ff00077c82 */ /* 0x000fe20008000000 */
[----:B------:R-:W-:-:S02]  /*1ba0*/  UIADD3.64 UR16, UPT, UPT, UR4, -UR10, URZ ;  /* 0x8000000a04107297 */ /* 0x000fc4000fffe0ff */
[----:B------:R-:W-:Y:S01]  /*1bb0*/  UIADD3.64 UR10, UPT, UPT, UR6, -UR10, URZ ;  /* 0x8000000a060a7297 */ /* 0x000fe2000fffe0ff */
[----:B------:R-:W-:Y:S01]  /*1bc0*/  UMOV UR28, 0x0 ;  /* 0x00000000001c7882 */ /* 0x000fe20000000000 */
[----:B------:R-:W-:Y:S01]  /*1bd0*/  UMOV UR29, 0x4200490 ;  /* 0x04200490001d7882 */ /* 0x000fe20000000000 */
[----:B------:R-:W-:Y:S01]  /*1be0*/  UMOV UR5, 0x80004020 ;  /* 0x8000402000057882 */ /* 0x000fe20000000000 */
[----:B------:R-:W-:Y:S01]  /*1bf0*/  UMOV UR7, 0x80004020 ;  /* 0x8000402000077882 */ /* 0x000fe20000000000 */
[----:B------:R-:W-:Y:S01]  /*1c00*/  UMOV UR30, 0x0 ;  /* 0x00000000001e7882 */ /* 0x000fe20000000000 */
[----:B------:R-:W-:Y:S01]  /*1c10*/  UMOV UR31, 0x4200490 ;  /* 0x04200490001f7882 */ /* 0x000fe20000000000 */
[----:B------:R2:W-:Y:S02]  /*1c20*/  UTCHMMA gdesc[UR4], gdesc[UR6], tmem[UR23], tmem[UR28], idesc[UR29], !UPT ;  /* 0x00ff1c06040075ea */ /* 0x0005e4000f800017 */
[----:B------:R2:W-:Y:S01]  /*1c30*/  UTCHMMA gdesc[UR16], gdesc[UR10], tmem[UR23], tmem[UR30], idesc[UR31], UPT ;  /* 0x00ff1e0a100075ea */ /* 0x0005e2000b800017 */
[----:B------:R-:W-:-:S02]  /*1c40*/  NOP ;  /* 0x0000000000007918 */ /* 0x000fc40000000000 */
.L_x_57:
[----:B------:R-:W-:Y:S01]  /*1c50*/  ELECT P0, URZ, PT ;  /* 0x0000000000ff782f */ /* 0x000fe20003800000 */
[----:B--2---:R-:W-:Y:S01]  /*1c60*/  UMOV UR4, UR12 ;  /* 0x0000000c00047c82 */ /* 0x004fe20008000000 */
[----:B------:R-:W-:Y:S02]  /*1c70*/  UMOV UR5, URZ ;  /* 0x000000ff00057c82 */ /* 0x000fe40008000000 */
[----:B------:R-:W-:-:S13]  /*1c80*/  ISETP.LT.U32.AND P0, PT, R36, 0x20, P0 ;  /* 0x000000202400780c */ /* 0x000fda0000701070 */
[----:B------:R-:W-:Y:S01]  /*1c90*/  VOTEU.ANY UP0, P0 ;  /* 0x0000000000ff7886 */ /* 0x000fe20000000100 */
[----:B------:R-:W-:Y:S01]  /*1ca0*/  VOTEU.ANY UP1, P0 ;  /* 0x0000000000ff7886 */ /* 0x000fe20000020100 */
[----:B------:R-:W-:-:S03]  /*1cb0*/  ISETP.GE.U32.AND P0, PT, R6, 0x21, PT ;  /* 0x000000210600780c */ /* 0x000fc60003f06070 */
[----:B------:R-:W-:Y:S02]  /*1cc0*/  @UP0 UMOV UR4, UR4 ;  /* 0x0000000400040c82 */ /* 0x000fe40008000000 */
[----:B------:R2:W-:Y:S01]  /*1cd0*/  @UP1 UTCBAR [UR4], URZ ;  /* 0x000000ff040013e9 */ /* 0x0005e200080000ff */
[----:B------:R-:W-:Y:S06]  /*1ce0*/  BAR.SYNC.DEFER_BLOCKING 0x0 ;  /* 0x0000000000007b1d */ /* 0x000fec0000010000 */
[----:B------:R-:W3:Y:S02]  /*1cf0*/  SYNCS.PHASECHK.TRANS64.TRYWAIT P1, [UR8+0x6010], RZ ;  /* 0x006010ffff0075a7 */ /* 0x000ee40008021108 */
[----:B--23--:R-:W-:Y:S05]  /*1d00*/  @!P1 BRA `(.L_x_58) ;  /* 0x0000000800ec9947 */ /* 0x00cfea0003800000 */
.L_x_71:
[----:B------:R-:W-:Y:S01]  /*1d10*/  UMOV UR4, URZ ;  /* 0x000000ff00047c82 */ /* 0x000fe20008000000 */
[----:B------:R-:W-:Y:S05]  /*1d20*/  @!P0 BRA `(.L_x_55) ;  /* 0x0000000400208947 */ /* 0x000fea0003800000 */
[----:B------:R-:W2:Y:S01]  /*1d30*/  LDCU UR29, c[0x0][0x3a0] ;  /* 0x00007400ff1d77ac */ /* 0x000ea20008000800 */
[----:B------:R-:W-:Y:S01]  /*1d40*/  UMOV UR9, 0x1 ;  /* 0x0000000100097882 */ /* 0x000fe20000000000 */
[----:B------:R-:W-:-:S05]  /*1d50*/  UMOV UR14, 0x20 ;  /* 0x00000020000e7882 */ /* 0x000fca0000000000 */
.L_x_62:
[----:B------:R-:W-:Y:S01]  /*1d60*/  BAR.SYNC.DEFER_BLOCKING 0x0 ;  /* 0x0000000000007b1d */ /* 0x000fe20000010000 */
[----:B------:R-:W-:Y:S01]  /*1d70*/  ULEA UR28, UR9, UR8, 0x3 ;  /* 0x00000008091c7291 */ /* 0x000fe2000f8e18ff */
[----:B------:R-:W-:Y:S01]  /*1d80*/  @!P3 IMAD.MOV.U32 R2, RZ, RZ, 0x3000 ;  /* 0x00003000ff02b424 */ /* 0x000fe200078e00ff */
[----:B------:R-:W-:Y:S01]  /*1d90*/  ELECT P1, URZ, PT ;  /* 0x0000000000ff782f */ /* 0x000fe20003820000 */
[----:B------:R-:W-:-:S03]  /*1da0*/  ULEA UR12, UR9, UR8, 0xc ;  /* 0x00000008090c7291 */ /* 0x000fc6000f8e60ff */
[----:B------:R-:W-:Y:S02]  /*1db0*/  ISETP.LT.U32.AND P1, PT, R36, 0x20, P1 ;  /* 0x000000202400780c */ /* 0x000fe40000f21070 */
[----:B------:R-:W-:Y:S01]  /*1dc0*/  ELECT P0, URZ, PT ;  /* 0x0000000000ff782f */ /* 0x000fe20003800000 */
[----:B------:R-:W-:-:S03]  /*1dd0*/  UIADD3 UR12, UPT, UPT, UR12, 0x4000, URZ ;  /* 0x000040000c0c7890 */ /* 0x000fc6000fffe0ff */
[----:B------:R-:W-:Y:S01]  /*1de0*/  ISETP.LT.U32.AND P0, PT, R36, 0x20, P0 ;  /* 0x000000202400780c */ /* 0x000fe20000701070 */
[----:B------:R-:W-:Y:S01]  /*1df0*/  ULEA UR16, UR9, UR8, 0xd ;  /* 0x0000000809107291 */ /* 0x000fe2000f8e68ff */
[----:B------:R-:W-:Y:S01]  /*1e00*/  UMOV UR18, UR14 ;  /* 0x0000000e00127c82 */ /* 0x000fe20008000000 */
[----:B------:R-:W-:-:S04]  /*1e10*/  USHF.L.U32 UR5, UR4, 0x1f, URZ ;  /* 0x0000001f04057899 */ /* 0x000fc800080006ff */
[----:B------:R-:W-:Y:S01]  /*1e20*/  VOTEU.ANY UP0, P1 ;  /* 0x0000000000ff7886 */ /* 0x000fe20000800100 */
[----:B------:R3:W-:Y:S04]  /*1e30*/  @!P3 SYNCS.ARRIVE.TRANS64 RZ, [UR28+0x6000], R2 ;  /* 0x00600002ffffb9a7 */ /* 0x0007e8000800001c */
[----:B------:R-:W-:Y:S01]  /*1e40*/  @UP0 UIADD3 UR13, UPT, UPT, UR28, 0x6000, URZ ;  /* 0x000060001c0d0890 */ /* 0x000fe2000fffe0ff */
[----:B------:R-:W-:Y:S01]  /*1e50*/  VOTEU.ANY UP0, P1 ;  /* 0x0000000000ff7886 */ /* 0x000fe20000800100 */
[----:B------:R-:W-:Y:S01]  /*1e60*/  BAR.SYNC.DEFER_BLOCKING 0x0 ;  /* 0x0000000000007b1d */ /* 0x000fe20000010000 */
[----:B---3--:R-:W-:-:S05]  /*1e70*/  IMAD.U32 R2, RZ, RZ, UR5 ;  /* 0x00000005ff027e24 */ /* 0x008fca000f8e00ff */
[----:B------:R-:W-:-:S05]  /*1e80*/  VOTEU.ANY UP1, P0 ;  /* 0x0000000000ff7886 */ /* 0x000fca0000020100 */
[----:B------:R-:W-:Y:S01]  /*1e90*/  @UP1 UIADD3 UR17, UPT, UPT, UR28, 0x6000, URZ ;  /* 0x000060001c111890 */ /* 0x000fe2000fffe0ff */
[----:B------:R-:W-:Y:S01]  /*1ea0*/  VOTEU.ANY UP1, P0 ;  /* 0x0000000000ff7886 */ /* 0x000fe20000020100 */
[----:B------:R3:W-:Y:S01]  /*1eb0*/  @UP0 UTMALDG.2D [UR12], [UR24] ;  /* 0x0000000c180005b4 */ /* 0x0007e20008008000 */
[----:B------:R-:W-:Y:S01]  /*1ec0*/  UISETP.NE.U32.AND UP0, UPT, UR22, URZ, UPT ;  /* 0x000000ff1600728c */ /* 0x000fe2000bf05070 */
[----:B------:R4:W-:Y:S06]  /*1ed0*/  MEMBAR.ALL.CTA ;  /* 0x0000000000007992 */ /* 0x0009ec0000008000 */
[----:B----4-:R-:W4:Y:S02]  /*1ee0*/  FENCE.VIEW.ASYNC.S ;  /* 0x00000000000073c6 */ /* 0x010f240000000000 */
[----:B----4-:R-:W-:Y:S06]  /*1ef0*/  BAR.SYNC.DEFER_BLOCKING 0x0 ;  /* 0x0000000000007b1d */ /* 0x010fec0000010000 */
[----:B------:R3:W-:Y:S02]  /*1f00*/  @UP1 UTMALDG.2D [UR16], [UR26] ;  /* 0x000000101a0015b4 */ /* 0x0007e40008008000 */
[----:B------:R-:W-:Y:S06]  /*1f10*/  BAR.SYNC.DEFER_BLOCKING 0x0 ;  /* 0x0000000000007b1d */ /* 0x000fec0000010000 */
[----:B------:R-:W4:Y:S02]  /*1f20*/  SYNCS.PHASECHK.TRANS64.TRYWAIT P0, [UR28+0x6000], R2 ;  /* 0x00600002ff0075a7 */ /* 0x000f24000800111c */
[----:B---34-:R-:W-:Y:S05]  /*1f30*/  @!P0 BRA `(.L_x_59) ;  /* 0x00000008006c8947 */ /* 0x018fea0003800000 */
.L_x_72:
[----:B------:R-:W-:Y:S05]  /*1f40*/  BRA.U UP0, `(.L_x_60) ;  /* 0x00000001004c7547 */ /* 0x000fea000b800000 */
[----:B------:R-:W-:Y:S02]  /*1f50*/  USHF.R.U32.HI UR10, URZ, 0x4, UR12 ;  /* 0x00000004ff0a7899 */ /* 0x000fe4000801160c */
[----:B------:R-:W-:Y:S02]  /*1f60*/  USHF.R.U32.HI UR12, URZ, 0x4, UR16 ;  /* 0x00000004ff0c7899 */ /* 0x000fe40008011610 */
[----:B------:R-:W-:Y:S02]  /*1f70*/  USGXT.U32 UR10, UR10, 0xe ;  /* 0x0000000e0a0a789a */ /* 0x000fe40008000000 */
[----:B------:R-:W-:Y:S02]  /*1f80*/  USGXT.U32 UR12, UR12, 0xe ;  /* 0x0000000e0c0c789a */ /* 0x000fe40008000000 */
[----:B------:R-:W-:Y:S02]  /*1f90*/  UIADD3 UR16, UP0, UPT, UR10, 0x2, URZ ;  /* 0x000000020a107890 */ /* 0x000fe4000ff1e0ff */
[----:B------:R-:W-:Y:S01]  /*1fa0*/  UIADD3 UR30, UP1, UPT, UR12, 0x2, URZ ;  /* 0x000000020c1e7890 */ /* 0x000fe2000ff3e0ff */
[----:B------:R-:W-:Y:S01]  /*1fb0*/  UMOV UR5, URZ ;  /* 0x000000ff00057c82 */ /* 0x000fe20008000000 */
[----:B------:R-:W-:Y:S01]  /*1fc0*/  UMOV UR6, URZ ;  /* 0x000000ff00067c82 */ /* 0x000fe20008000000 */
[----:B------:R-:W-:-:S02]  /*1fd0*/  UIADD3.X UR17, UPT, UPT, UR5, -0x7fffbfe0, URZ, UP0, !UPT ;  /* 0x8000402005117890 */ /* 0x000fc400087fe4ff */
[----:B------:R-:W-:Y:S01]  /*1fe0*/  UIADD3.X UR31, UPT, UPT, UR6, -0x7fffbfe0, URZ, UP1, !UPT ;  /* 0x80004020061f7890 */ /* 0x000fe20008ffe4ff */
[----:B------:R-:W-:Y:S01]  /*1ff0*/  UMOV UR32, 0x0 ;  /* 0x0000000000207882 */ /* 0x000fe20000000000 */
[----:B------:R-:W-:Y:S01]  /*2000*/  UMOV UR33, 0x4200490 ;  /* 0x0420049000217882 */ /* 0x000fe20000000000 */
[----:B------:R-:W-:Y:S01]  /*2010*/  UMOV UR11, 0x80004020 ;  /* 0x80004020000b7882 */ /* 0x000fe20000000000 */
[----:B------:R-:W-:Y:S01]  /*2020*/  UMOV UR13, 0x80004020 ;  /* 0x80004020000d7882 */ /* 0x000fe20000000000 */
[----:B------:R-:W-:Y:S01]  /*2030*/  UMOV UR6, 0x0 ;  /* 0x0000000000067882 */ /* 0x000fe20000000000 */
[----:B------:R-:W-:Y:S01]  /*2040*/  UMOV UR7, 0x4200490 ;  /* 0x0420049000077882 */ /* 0x000fe20000000000 */
[----:B------:R3:W-:Y:S02]  /*2050*/  UTCHMMA gdesc[UR10], gdesc[UR12], tmem[UR23], tmem[UR32], idesc[UR33], UPT ;  /* 0x00ff200c0a0075ea */ /* 0x0007e4000b800017 */
[----:B------:R3:W-:Y:S01]  /*2060*/  UTCHMMA gdesc[UR16], gdesc[UR30], tmem[UR23], tmem[UR6], idesc[UR7], UPT ;  /* 0x00ff061e100075ea */ /* 0x0007e2000b800017 */
[----:B------:R-:W-:-:S02]  /*2070*/  NOP ;  /* 0x0000000000007918 */ /* 0x000fc40000000000 */
.L_x_60:
[----:B------:R-:W-:Y:S01]  /*2080*/  ELECT P0, URZ, PT ;  /* 0x0000000000ff782f */ /* 0x000fe20003800000 */
[----:B---3--:R-:W-:-:S03]  /*2090*/  UIADD3 UR6, UPT, UPT, UR28, 0x6010, URZ ;  /* 0x000060101c067890 */ /* 0x008fc6000fffe0ff */
[----:B------:R-:W-:Y:S01]  /*20a0*/  ISETP.LT.U32.AND P0, PT, R36, 0x20, P0 ;  /* 0x000000202400780c */ /* 0x000fe20000701070 */
[----:B------:R-:W-:-:S12]  /*20b0*/  UMOV UR7, URZ ;  /* 0x000000ff00077c82 */ /* 0x000fd80008000000 */
[----:B------:R-:W-:Y:S01]  /*20c0*/  VOTEU.ANY UP0, P0 ;  /* 0x0000000000ff7886 */ /* 0x000fe20000000100 */
[----:B------:R-:W-:-:S04]  /*20d0*/  VOTEU.ANY UP1, P0 ;  /* 0x0000000000ff7886 */ /* 0x000fc80000020100 */
[----:B------:R-:W-:Y:S02]  /*20e0*/  @UP0 UMOV UR6, UR6 ;  /* 0x0000000600060c82 */ /* 0x000fe40008000000 */
[----:B------:R3:W-:Y:S01]  /*20f0*/  @UP1 UTCBAR [UR6], URZ ;  /* 0x000000ff060013e9 */ /* 0x0007e200080000ff */
[----:B------:R-:W-:Y:S06]  /*2100*/  BAR.SYNC.DEFER_BLOCKING 0x0 ;  /* 0x0000000000007b1d */ /* 0x000fec0000010000 */
[----:B------:R-:W4:Y:S02]  /*2110*/  SYNCS.PHASECHK.TRANS64.TRYWAIT P0, [UR28+0x6010], R2 ;  /* 0x00601002ff0075a7 */ /* 0x000f24000800111c */
[----:B---34-:R-:W-:Y:S05]  /*2120*/  @!P0 BRA `(.L_x_61) ;  /* 0x0000000400fc8947 */ /* 0x018fea0003800000 */
.L_x_73:
[----:B------:R-:W-:Y:S02]  /*2130*/  UIADD3 UR9, UPT, UPT, UR9, 0x1, URZ ;  /* 0x0000000109097890 */ /* 0x000fe4000fffe0ff */
[----:B------:R-:W-:Y:S02]  /*2140*/  UIADD3 UR14, UPT, UPT, UR14, 0x20, URZ ;  /* 0x000000200e0e7890 */ /* 0x000fe4000fffe0ff */
[----:B------:R-:W-:-:S04]  /*2150*/  UISETP.NE.U32.AND UP0, UPT, UR9, 0x2, UPT ;  /* 0x000000020900788c */ /* 0x000fc8000bf05070 */
[----:B------:R-:W-:Y:S02]  /*2160*/  USEL UR5, URZ, 0x1, UP0 ;  /* 0x00000001ff057887 */ /* 0x000fe40008000000 */
[----:B------:R-:W-:Y:S02]  /*2170*/  USEL UR9, UR9, URZ, UP0 ;  /* 0x000000ff09097287 */ /* 0x000fe40008000000 */
[----:B--2---:R-:W-:Y:S02]  /*2180*/  UISETP.GE.AND UP0, UPT, UR14, UR29, UPT ;  /* 0x0000001d0e00728c */ /* 0x004fe4000bf06270 */
[----:B------:R-:W-:-:S07]  /*2190*/  ULOP3.LUT UR4, UR4, UR5, URZ, 0x3c, !UPT ;  /* 0x0000000504047292 */ /* 0x000fce000f8e3cff */
[----:B------:R-:W-:Y:S05]  /*21a0*/  BRA.U !UP0, `(.L_x_62) ;  /* 0xfffffff908ec7547 */ /* 0x000fea000b83ffff */
.L_x_55:
[----:B----4-:R-:W-:Y:S01]  /*21b0*/  BAR.SYNC.DEFER_BLOCKING 0x0 ;  /* 0x0000000000007b1d */ /* 0x010fe20000010000 */
[----:B------:R-:W-:-:S05]  /*21c0*/  IMAD.SHL.U32 R2, R0, 0x40, RZ ;  /* 0x0000004000027824 */ /* 0x000fca00078e00ff */
[----:B------:R-:W-:Y:S04]  /*21d0*/  BSSY.RECONVERGENT B5, `(.L_x_63) ;  /* 0x0000004000057945 */ /* 0x000fe80003800200 */
[----:B------:R-:W-:Y:S05]  /*21e0*/  @P3 BRA `(.L_x_64) ;  /* 0x0000000000083947 */ /* 0x000fea0003800000 */
[----:B------:R-:W2:Y:S02]  /*21f0*/  SYNCS.CCTL.IV [UR8+0x6000] ;  /* 0x00600000ff0079b1 */ /* 0x000ea40008000008 */
[----:B--2---:R-:W2:Y:S02]  /*2200*/  SYNCS.CCTL.IV [UR8+0x6010] ;  /* 0x00601000ff0079b1 */ /* 0x004ea40008000008 */
.L_x_64:
[----:B------:R-:W-:Y:S05]  /*2210*/  BSYNC.RECONVERGENT B5 ;  /* 0x0000000000057941 */ /* 0x000fea0003800200 */
.L_x_63:
[----:B--2---:R-:W-:Y:S06]  /*2220*/  BAR.SYNC.DEFER_BLOCKING 0x0 ;  /* 0x0000000000007b1d */ /* 0x004fec0000010000 */
[----:B------:R-:W-:Y:S04]  /*2230*/  BSSY.RECONVERGENT B5, `(.L_x_65) ;  /* 0x0000004000057945 */ /* 0x000fe80003800200 */
[----:B------:R-:W-:Y:S05]  /*2240*/  @P3 BRA `(.L_x_66) ;  /* 0x0000000000083947 */ /* 0x000fea0003800000 */
[----:B------:R-:W2:Y:S02]  /*2250*/  SYNCS.CCTL.IV [UR8+0x6008] ;  /* 0x00600800ff0079b1 */ /* 0x000ea40008000008 */
[----:B--2---:R-:W2:Y:S02]  /*2260*/  SYNCS.CCTL.IV [UR8+0x6018] ;  /* 0x00601800ff0079b1 */ /* 0x004ea40008000008 */
.L_x_66:
[----:B------:R-:W-:Y:S05]  /*2270*/  BSYNC.RECONVERGENT B5 ;  /* 0x0000000000057941 */ /* 0x000fea0003800200 */
.L_x_65:
[----:B------:R-:W-:Y:S01]  /*2280*/  USHF.L.U32 UR4, UR22, 0x15, URZ ;  /* 0x0000001516047899 */ /* 0x000fe200080006ff */
[----:B------:R-:W-:Y:S01]  /*2290*/  IMAD.SHL.U32 R3, R0, 0x10, RZ ;  /* 0x0000001000037824 */ /* 0x000fe200078e00ff */
[----:B------:R-:W-:Y:S01]  /*22a0*/  USHF.L.U32 UR5, UR22, 0x4, URZ ;  /* 0x0000000416057899 */ /* 0x000fe200080006ff */
[----:B------:R-:W-:Y:S01]  /*22b0*/  LOP3.LUT R2, R2, 0x3800, RZ, 0xc0, !PT ;  /* 0x0000380002027812 */ /* 0x000fe200078ec0ff */
[----:B------:R-:W-:Y:S02]  /*22c0*/  ULOP3.LUT UR4, UR4, 0x600000, URZ, 0xc0, !UPT ;  /* 0x0060000004047892 */ /* 0x000fe4000f8ec0ff */
[----:B------:R-:W-:Y:S01]  /*22d0*/  ULOP3.LUT UR5, UR5, 0x40, URZ, 0xc0, !UPT ;  /* 0x0000004005057892 */ /* 0x000fe2000f8ec0ff */
[----:B------:R-:W-:Y:S01]  /*22e0*/  LOP3.LUT R3, R2, 0x70, R3, 0xf8, !PT ;  /* 0x0000007002037812 */ /* 0x000fe200078ef803 */
[C---:B------:R-:W-:Y:S01]  /*22f0*/  IMAD.SHL.U32 R2, R0.reuse, 0x4, RZ ;  /* 0x0000000400027824 */ /* 0x040fe200078e00ff */
[----:B------:R-:W-:Y:S01]  /*2300*/  ELECT P0, URZ, PT ;  /* 0x0000000000ff782f */ /* 0x000fe20003800000 */
[----:B------:R-:W-:Y:S01]  /*2310*/  IMAD.SHL.U32 R0, R0, 0x80, RZ ;  /* 0x0000008000007824 */ /* 0x000fe200078e00ff */
[----:B------:R-:W-:-:S02]  /*2320*/  UIADD3 UR4, UPT, UPT, UR5, UR4, UR23 ;  /* 0x0000000405047290 */ /* 0x000fc4000fffe017 */
[----:B------:R-:W-:Y:S01]  /*2330*/  LOP3.LUT R3, R3, 0x40, R2, 0x78, !PT ;  /* 0x0000004003037812 */ /* 0x000fe200078e7802 */
[----:B------:R-:W-:Y:S01]  /*2340*/  ULOP3.LUT UR22, UR22, 0x1, URZ, 0xc0, !UPT ;  /* 0x0000000116167892 */ /* 0x000fe2000f8ec0ff */
[----:B------:R-:W-:Y:S01]  /*2350*/  ISETP.LT.U32.AND P0, PT, R36, 0x40, P0 ;  /* 0x000000402400780c */ /* 0x000fe20000701070 */
[----:B------:R-:W-:Y:S01]  /*2360*/  UMOV UR6, UR15 ;  /* 0x0000000f00067c82 */ /* 0x000fe20008000000 */
[----:B------:R-:W-:Y:S01]  /*2370*/  LOP3.LUT R0, R3, 0x780, R0, 0xf8, !PT ;  /* 0x0000078003007812 */ /* 0x000fe200078ef800 */
[----:B------:R-:W-:Y:S02]  /*2380*/  ULEA UR5, UR22, UR19, 0x6 ;  /* 0x0000001316057291 */ /* 0x000fe4000f8e30ff */
[----:B-----5:R-:W-:Y:S01]  /*2390*/  LDTM.16dp32bit_t0_t15.x32 R4, tmem[UR4] ;  /* 0x00000004000479ee */ /* 0x020fe20008a80000 */
[----:B------:R-:W3:Y:S01]  /*23a0*/  LDTM.16dp32bit_t16_t31.x32 R4, tmem[UR4+0x20] ;  /* 0x00002004000479ee */ /* 0x000ee20008aa0000 */
[C---:B------:R-:W-:Y:S01]  /*23b0*/  LOP3.LUT R2, R0.reuse, 0x10, RZ, 0x3c, !PT ;  /* 0x0000001000027812 */ /* 0x040fe200078e3cff */
[----:B------:R-:W-:Y:S01]  /*23c0*/  NOP ;  /* 0x0000000000007918 */ /* 0x000fe20000000000 */
[----:B------:R-:W-:Y:S01]  /*23d0*/  LOP3.LUT R3, R0, 0x20, RZ, 0x3c, !PT ;  /* 0x0000002000037812 */ /* 0x000fe200078e3cff */
[----:B------:R-:W-:-:S03]  /*23e0*/  ULEA UR4, UR22, UR8, 0xd ;  /* 0x0000000816047291 */ /* 0x000fc6000f8e68ff */
[----:B---3--:R-:W-:Y:S01]  /*23f0*/  VOTEU.ANY UP1, P0 ;  /* 0x0000000000ff7886 */ /* 0x008fe20000020100 */
[----:B------:R-:W-:Y:S01]  /*2400*/  VOTEU.ANY UP0, P0 ;  /* 0x0000000000ff7886 */ /* 0x000fe20000000100 */
[----:B------:R-:W-:Y:S02]  /*2410*/  F2FP.BF16.F32.PACK_AB R4, R5, R4 ;  /* 0x000000040504723e */ /* 0x000fe400000010ff */
[----:B------:R-:W-:Y:S02]  /*2420*/  F2FP.BF16.F32.PACK_AB R5, R7, R6 ;  /* 0x000000060705723e */ /* 0x000fe400000010ff */
[----:B------:R-:W-:Y:S02]  /*2430*/  F2FP.BF16.F32.PACK_AB R12, R13, R12 ;  /* 0x0000000c0d0c723e */ /* 0x000fe400000010ff */
[----:B------:R-:W-:Y:S02]  /*2440*/  F2FP.BF16.F32.PACK_AB R6, R9, R8 ;  /* 0x000000080906723e */ /* 0x000fe400000010ff */
[----:B------:R-:W-:-:S02]  /*2450*/  F2FP.BF16.F32.PACK_AB R7, R11, R10 ;  /* 0x0000000a0b07723e */ /* 0x000fc400000010ff */
[----:B------:R-:W-:Y:S02]  /*2460*/  F2FP.BF16.F32.PACK_AB R13, R15, R14 ;  /* 0x0000000e0f0d723e */ /* 0x000fe400000010ff */
[----:B------:R-:W-:Y:S01]  /*2470*/  F2FP.BF16.F32.PACK_AB R20, R21, R20 ;  /* 0x000000141514723e */ /* 0x000fe200000010ff */
[----:B--2---:R2:W-:Y:S01]  /*2480*/  STS.128 [R0+UR8], R4 ;  /* 0x0000000400007988 */ /* 0x0045e20008000c08 */
[----:B------:R-:W-:Y:S02]  /*2490*/  F2FP.BF16.F32.PACK_AB R14, R17, R16 ;  /* 0x00000010110e723e */ /* 0x000fe400000010ff */
[----:B------:R-:W-:Y:S02]  /*24a0*/  F2FP.BF16.F32.PACK_AB R15, R19, R18 ;  /* 0x00000012130f723e */ /* 0x000fe400000010ff */
[----:B------:R-:W-:Y:S02]  /*24b0*/  F2FP.BF16.F32.PACK_AB R21, R23, R22 ;  /* 0x000000161715723e */ /* 0x000fe400000010ff */
[----:B------:R-:W-:Y:S01]  /*24c0*/  F2FP.BF16.F32.PACK_AB R28, R29, R28 ;  /* 0x0000001c1d1c723e */ /* 0x000fe200000010ff */
[----:B------:R2:W-:Y:S01]  /*24d0*/  STS.128 [R2+UR8], R12 ;  /* 0x0000000c02007988 */ /* 0x0005e20008000c08 */
[----:B------:R-:W-:-:S02]  /*24e0*/  F2FP.BF16.F32.PACK_AB R22, R25, R24 ;  /* 0x000000181916723e */ /* 0x000fc400000010ff */
[----:B------:R-:W-:Y:S02]  /*24f0*/  F2FP.BF16.F32.PACK_AB R23, R27, R26 ;  /* 0x0000001a1b17723e */ /* 0x000fe400000010ff */
[----:B------:R-:W-:Y:S02]  /*2500*/  F2FP.BF16.F32.PACK_AB R29, R31, R30 ;  /* 0x0000001e1f1d723e */ /* 0x000fe400000010ff */
[----:B------:R-:W-:Y:S01]  /*2510*/  F2FP.BF16.F32.PACK_AB R30, R33, R32 ;  /* 0x00000020211e723e */ /* 0x000fe200000010ff */
[----:B------:R2:W-:Y:S01]  /*2520*/  STS.128 [R3+UR8], R20 ;  /* 0x0000001403007988 */ /* 0x0005e20008000c08 */
[----:B------:R-:W-:Y:S02]  /*2530*/  F2FP.BF16.F32.PACK_AB R31, R35, R34 ;  /* 0x00000022231f723e */ /* 0x000fe400000010ff */
[----:B------:R-:W-:-:S05]  /*2540*/  LOP3.LUT R8, R0, 0x30, RZ, 0x3c, !PT ;  /* 0x0000003000087812 */ /* 0x000fca00078e3cff */
[----:B------:R2:W-:Y:S01]  /*2550*/  STS.128 [R8+UR8], R28 ;  /* 0x0000001c08007988 */ /* 0x0005e20008000c08 */
[----:B------:R3:W-:Y:S06]  /*2560*/  MEMBAR.ALL.CTA ;  /* 0x0000000000007992 */ /* 0x0007ec0000008000 */
[----:B---3--:R-:W3:Y:S02]  /*2570*/  FENCE.VIEW.ASYNC.S ;  /* 0x00000000000073c6 */ /* 0x008ee40000000000 */
[----:B---3--:R-:W-:Y:S06]  /*2580*/  BAR.SYNC.DEFER_BLOCKING 0x0 ;  /* 0x0000000000007b1d */ /* 0x008fec0000010000 */
[----:B------:R2:W-:Y:S01]  /*2590*/  @UP1 UTMASTG.2D [UR4], [UR20] ;  /* 0x00000004140013b5 */ /* 0x0005e20008008000 */
[----:B------:R0:W-:Y:S01]  /*25a0*/  UTMACMDFLUSH ;  /* 0x00000000000079b7 */ /* 0x0001e20000000000 */
[----:B------:R-:W-:-:S04]  /*25b0*/  DEPBAR.LE SB0, 0x0 ;  /* 0x000080000000791a */ /* 0x000fc80000000000 */
[----:B------:R-:W-:Y:S08]  /*25c0*/  BAR.SYNC.DEFER_BLOCKING 0x0 ;  /* 0x0000000000007b1d */ /* 0x000ff00000010000 */
[----:B------:R-:W-:Y:S06]  /*25d0*/  BAR.SYNC.DEFER_BLOCKING 0x0 ;  /* 0x0000000000007b1d */ /* 0x000fec0000010000 */
[----:B--2---:R-:W-:Y:S05]  /*25e0*/  @P2 BRA `(.L_x_67) ;  /* 0x0000000000a02947 */ /* 0x004fea0003800000 */
[----:B------:R-:W2:Y:S01]  /*25f0*/  S2UR UR5, SR_CgaCtaId ;  /* 0x00000000000579c3 */ /* 0x000ea20000008800 */
[----:B------:R-:W-:Y:S01]  /*2600*/  NOP ;  /* 0x0000000000007918 */ /* 0x000fe20000000000 */
[----:B------:R-:W-:Y:S01]  /*2610*/  UMOV UR4, 0x50 ;  /* 0x0000005000047882 */ /* 0x000fe20000000000 */
[----:B------:R-:W-:Y:S02]  /*2620*/  IMAD.U32 R0, RZ, RZ, UR23 ;  /* 0x00000017ff007e24 */ /* 0x000fe4000f8e00ff */
[----:B------:R-:W-:Y:S02]  /*2630*/  IMAD.MOV.U32 R3, RZ, RZ, 0xf ;  /* 0x0000000fff037424 */ /* 0x000fe400078e00ff */
[----:B------:R-:W-:Y:S01]  /*2640*/  IMAD.MOV.U32 R7, RZ, RZ, 0x1 ;  /* 0x00000001ff077424 */ /* 0x000fe200078e00ff */
[----:B------:R-:W-:-:S04]  /*2650*/  LOP3.LUT R0, R0, 0xffff, RZ, 0xc0, !PT ;  /* 0x0000ffff00007812 */ /* 0x000fc800078ec0ff */
[----:B------:R-:W-:-:S05]  /*2660*/  SHF.R.U32.HI R0, RZ, 0x5, R0 ;  /* 0x00000005ff007819 */ /* 0x000fca0000011600 */
[----:B------:R-:W-:Y:S01]  /*2670*/  VIADD R2, R0, 0x10 ;  /* 0x0000001000027836 */ /* 0x000fe20000000000 */
[----:B------:R-:W-:Y:S01]  /*2680*/  SHF.L.U32 R0, R3, R0, RZ ;  /* 0x0000000003007219 */ /* 0x000fe200000006ff */
[----:B--2---:R-:W-:-:S03]  /*2690*/  ULEA UR6, UR5, UR4, 0x18 ;  /* 0x0000000405067291 */ /* 0x004fc6000f8ec0ff */
[----:B------:R-:W-:-:S04]  /*26a0*/  SHF.L.U32 R3, R7, R2, RZ ;  /* 0x0000000207037219 */ /* 0x000fc800000006ff */
[----:B------:R-:W-:Y:S02]  /*26b0*/  LOP3.LUT R0, R3, R0, RZ, 0xfc, !PT ;  /* 0x0000000003007212 */ /* 0x000fe400078efcff */
[----:B------:R-:W2:Y:S02]  /*26c0*/  LDS R5, [UR6] ;  /* 0x00000006ff057984 */ /* 0x000ea40008000800 */
[C---:B------:R-:W-:Y:S02]  /*26d0*/  LOP3.LUT R2, R0.reuse, 0xffff, RZ, 0xc0, !PT ;  /* 0x0000ffff00027812 */ /* 0x040fe400078ec0ff */
[----:B--2---:R-:W-:-:S04]  /*26e0*/  LOP3.LUT R3, R0, 0xffff, R5, 0x80, !PT ;  /* 0x0000ffff00037812 */ /* 0x004fc800078e8005 */
[----:B------:R-:W-:-:S13]  /*26f0*/  ISETP.NE.AND P0, PT, R3, R2, PT ;  /* 0x000000020300720c */ /* 0x000fda0003f05270 */
[----:B------:R-:W-:Y:S05]  /*2700*/  @P0 BRA `(.L_x_68) ;  /* 0x0000000000500947 */ /* 0x000fea0003800000 */
[----:B------:R-:W-:Y:S02]  /*2710*/  SHF.R.U32.HI R5, RZ, 0x10, R5 ;  /* 0x00000010ff057819 */ /* 0x000fe40000011605 */
[----:B------:R-:W-:-:S04]  /*2720*/  SHF.R.U32.HI R2, RZ, 0x10, R0 ;  /* 0x00000010ff027819 */ /* 0x000fc80000011600 */
[----:B------:R-:W-:-:S04]  /*2730*/  LOP3.LUT R5, R5, R2, RZ, 0xc0, !PT ;  /* 0x0000000205057212 */ /* 0x000fc800078ec0ff */
[----:B------:R-:W-:-:S13]  /*2740*/  ISETP.NE.AND P0, PT, R5, R2, PT ;  /* 0x000000020500720c */ /* 0x000fda0003f05270 */
[----:B------:R-:W-:Y:S05]  /*2750*/  @P0 BRA `(.L_x_69) ;  /* 0x0000000000300947 */ /* 0x000fea0003800000 */
[----:B------:R-:W-:Y:S01]  /*2760*/  R2UR UR4, R0 ;  /* 0x00000000000472ca */ /* 0x000fe200000e0000 */
[----:B------:R-:W-:Y:S01]  /*2770*/  VOTEU.ANY UR5, UPT, PT ;  /* 0x0000000000057886 */ /* 0x000fe200038e0100 */
[----:B------:R-:W2:Y:S01]  /*2780*/  S2R R0, SR_LANEID ;  /* 0x0000000000007919 */ /* 0x000ea20000000000 */
[----:B------:R-:W-:-:S10]  /*2790*/  UFLO.U32 UR5, UR5 ;  /* 0x00000005000572bd */ /* 0x000fd400080e0000 */
[----:B------:R-:W-:-:S06]  /*27a0*/  ULOP3.LUT UR4, URZ, UR4, URZ, 0x33, !UPT ;  /* 0x00000004ff047292 */ /* 0x000fcc000f8e33ff */
[----:B------:R-:W-:-:S04]  /*27b0*/  IMAD.U32 R2, RZ, RZ, UR4 ;  /* 0x00000004ff027e24 */ /* 0x000fc8000f8e00ff */
[----:B------:R-:W3:Y:S02]  /*27c0*/  REDUX UR7, R2 ;  /* 0x00000000020773c4 */ /* 0x000ee40000000000 */
[----:B------:R4:W-:Y:S01]  /*27d0*/  UTCATOMSWS.AND URZ, UR4 ;  /* 0x0000000400ff79e3 */ /* 0x0009e20008000000 */
[----:B--2---:R-:W-:Y:S01]  /*27e0*/  ISETP.EQ.U32.AND P0, PT, R0, UR5, PT ;  /* 0x0000000500007c0c */ /* 0x004fe2000bf02070 */
[----:B---3--:R-:W-:-:S12]  /*27f0*/  IMAD.U32 R0, RZ, RZ, UR7 ;  /* 0x00000007ff007e24 */ /* 0x008fd8000f8e00ff */
[----:B------:R4:W-:Y:S01]  /*2800*/  @P0 ATOMS.AND RZ, [UR6], R0 ;  /* 0x00000000ffff098c */ /* 0x0009e2000a800006 */
[----:B------:R-:W-:Y:S05]  /*2810*/  BRA `(.L_x_67) ;  /* 0x0000000000147947 */ /* 0x000fea0003800000 */
.L_x_69:
[----:B------:R-:W-:-:S07]  /*2820*/  MOV R2, 0x2840 ;  /* 0x0000284000027802 */ /* 0x000fce0000000f00 */
[----:B-1----:R-:W-:Y:S05]  /*2830*/  CALL.REL.NOINC `($__internal_0_$__cuda_sm10x_tcgen05_guardrail_trap_col_being_dealloced_not_returned_by_alloc) ;  /* 0x0000000000447944 */ /* 0x002fea0003c00000 */
[----:B------:R-:W-:Y:S05]  /*2840*/  BRA `(.L_x_67) ;  /* 0x0000000000087947 */ /* 0x000fea0003800000 */
.L_x_68:
[----:B------:R-:W-:-:S07]  /*2850*/  MOV R2, 0x2870 ;  /* 0x0000287000027802 */ /* 0x000fce0000000f00 */
[----:B-1----:R-:W-:Y:S05]  /*2860*/  CALL.REL.NOINC `($__internal_2_$__cuda_sm10x_tcgen05_guardrail_trap_unallocated_columns_being_dealloced) ;  /* 0x0000000000507944 */ /* 0x002fea0003c00000 */
.L_x_67:
[----:B------:R-:W-:Y:S01]  /*2870*/  NOP ;  /* 0x0000000000007918 */ /* 0x000fe20000000000 */
[----:B----4-:R-:W-:Y:S05]  /*2880*/  EXIT ;  /* 0x000000000000794d */ /* 0x010fea0003800000 */
.L_x_56:
[----:B------:R-:W2:Y:S02]  /*2890*/  SYNCS.PHASECHK.TRANS64.TRYWAIT P0, [UR8+0x6000], RZ ;  /* 0x006000ffff0075a7 */ /* 0x000ea40008001108 */
[----:B--2---:R-:W-:Y:S05]  /*28a0*/  @!P0 BRA `(.L_x_56) ;  /* 0xfffffffc00f88947 */ /* 0x004fea000383ffff */
[----:B------:R-:W-:Y:S05]  /*28b0*/  BRA `(.L_x_70) ;  /* 0xfffffff000947947 */ /* 0x000fea000383ffff */
.L_x_58:
[----:B------:R-:W2:Y:S02]  /*28c0*/  SYNCS.PHASECHK.TRANS64.TRYWAIT P1, [UR8+0x6010], RZ ;  /* 0x006010ffff0075a7 */ /* 0x000ea40008021108 */
[----:B--2---:R-:W-:Y:S05]  /*28d0*/  @!P1 BRA `(.L_x_58) ;  /* 0xfffffffc00f89947 */ /* 0x004fea000383ffff */
[----:B------:R-:W-:Y:S05]  /*28e0*/  BRA `(.L_x_71) ;  /* 0xfffffff400087947 */ /* 0x000fea000383ffff */
.L_x_59:
[----:B------:R-:W3:Y:S02]  /*28f0*/  SYNCS.PHASECHK.TRANS64.TRYWAIT P0, [UR28+0x6000], R2 ;  /* 0x00600002ff0075a7 */ /* 0x000ee4000800111c */
[----:B---3--:R-:W-:Y:S05]  /*2900*/  @!P0 BRA `(.L_x_59) ;  /* 0xfffffffc00f88947 */ /* 0x008fea000383ffff */
[----:B------:R-:W-:Y:S05]  /*2910*/  BRA `(.L_x_72) ;  /* 0xfffffff400887947 */ /* 0x000fea000383ffff */
.L_x_61:
[----:B------:R-:W3:Y:S02]  /*2920*/  SYNCS.PHASECHK.TRANS64.TRYWAIT P0, [UR28+0x6010], R2 ;  /* 0x00601002ff0075a7 */ /* 0x000ee4000800111c */
[----:B---3--:R-:W-:Y:S05]  /*2930*/  @!P0 BRA `(.L_x_61) ;  /* 0xfffffffc00f88947 */ /* 0x008fea000383ffff */
[----:B------:R-:W-:Y:S05]  /*2940*/  BRA `(.L_x_73) ;  /* 0xfffffff400f87947 */ /* 0x000fea000383ffff */
        .weak           $__internal_0_$__cuda_sm10x_tcgen05_guardrail_trap_col_being_dealloced_not_returned_by_alloc
        .type           $__internal_0_$__cuda_sm10x_tcgen05_guardrail_trap_col_being_dealloced_not_returned_by_alloc,@function
        .size           $__internal_0_$__cuda_sm10x_tcgen05_guardrail_trap_col_being_dealloced_not_returned_by_alloc,($__internal_1_$__cuda_sm10x_tcgen05_guardrail_trap_phase_invalid_during_alloc - $__internal_0_$__cuda_sm10x_tcgen05_guardrail_trap_col_being_dealloced_not_returned_by_alloc)
$__internal_0_$__cuda_sm10x_tcgen05_guardrail_trap_col_being_dealloced_not_returned_by_alloc:
[----:B------:R-:W-:Y:S05]  /*2950*/  BPT.TRAP 0x1 ;  /* 0x000000040000795c */ /* 0x000fea0000300000 */
[----:B------:R-:W-:-:S04]  /*2960*/  IMAD.MOV.U32 R3, RZ, RZ, 0x0 ;  /* 0x00000000ff037424 */ /* 0x000fc800078e00ff */
[----:B------:R-:W-:Y:S05]  /*2970*/  RET.REL.NODEC R2 `(gluon_tcgen05) ;  /* 0xffffffd402a07950 */ /* 0x000fea0003c3ffff */
        .weak           $__internal_1_$__cuda_sm10x_tcgen05_guardrail_trap_phase_invalid_during_alloc
        .type           $__internal_1_$__cuda_sm10x_tcgen05_guardrail_trap_phase_invalid_during_alloc,@function
        .size           $__internal_1_$__cuda_sm10x_tcgen05_guardrail_trap_phase_invalid_during_alloc,($__internal_2_$__cuda_sm10x_tcgen05_guardrail_trap_unallocated_columns_being_dealloced - $__internal_1_$__cuda_sm10x_tcgen05_guardrail_trap_phase_invalid_during_alloc)
$__internal_1_$__cuda_sm10x_tcgen05_guardrail_trap_phase_invalid_during_alloc:
[----:B------:R-:W-:Y:S05]  /*2980*/  BPT.TRAP 0x1 ;  /* 0x000000040000795c */ /* 0x000fea0000300000 */
[----:B------:R-:W-:-:S04]  /*2990*/  IMAD.MOV.U32 R3, RZ, RZ, 0x0 ;  /* 0x00000000ff037424 */ /* 0x000fc800078e00ff */
[----:B------:R-:W-:Y:S05]  /*29a0*/  RET.REL.NODEC R2 `(gluon_tcgen05) ;  /* 0xffffffd402947950 */ /* 0x000fea0003c3ffff */
        .weak           $__internal_2_$__cuda_sm10x_tcgen05_guardrail_trap_unallocated_columns_being_dealloced
        .type           $__internal_2_$__cuda_sm10x_tcgen05_guardrail_trap_unallocated_columns_being_dealloced,@function
        .size           $__internal_2_$__cuda_sm10x_tcgen05_guardrail_trap_unallocated_columns_being_dealloced,(.L_x_77 - $__internal_2_$__cuda_sm10x_tcgen05_guardrail_trap_unallocated_columns_being_dealloced)
$__internal_2_$__cuda_sm10x_tcgen05_guardrail_trap_unallocated_columns_being_dealloced:
[----:B------:R-:W-:Y:S05]  /*29b0*/  BPT.TRAP 0x1 ;  /* 0x000000040000795c */ /* 0x000fea0000300000 */
[----:B------:R-:W-:-:S04]  /*29c0*/  IMAD.MOV.U32 R3, RZ, RZ, 0x0 ;  /* 0x00000000ff037424 */ /* 0x000fc800078e00ff */
[----:B------:R-:W-:Y:S05]  /*29d0*/  RET.REL.NODEC R2 `(gluon_tcgen05) ;  /* 0xffffffd402887950 */ /* 0x000fea0003c3ffff */
.L_x_74:
[----:B------:R-:W-:-:S00]  /*29e0*/  BRA `(.L_x_74) ;  /* 0xfffffffc00fc7947 */ /* 0x000fc0000383ffff */
[----:B------:R-:W-:-:S00]  /*29f0*/  NOP ;  /* 0x0000000000007918 */ /* 0x000fc00000000000 */
        /* <DEDUP_REMOVED lines=8> */
.L_x_77:


//--------------------- .nv.shared.gluon_tcgen05  --------------------------
	.section	.nv.shared.gluon_tcgen05,"aw",@nobits
	.sectionflags	@""
	.align	16
	.zero		1024


//--------------------- .nv.shared.reserved.0     --------------------------
	.section	.nv.shared.reserved.0,"aw",@nobits
	.align	8
	.weak		__nv_reservedSMEM_offset_0_alias
	.size		__nv_reservedSMEM_offset_0_alias, 0, 64
	.other		__nv_reservedSMEM_offset_0_alias,@"STO_CUDA_RESERVED_SHARED STV_DEFAULT"
__nv_reservedSMEM_offset_0_alias:
	.zero		0
.nv.shared.reserved.0:
	.zero		64
	.weak		__nv_reservedSMEM_allocation_phase
	.type		__nv_reservedSMEM_allocation_phase,@object
	.size		__nv_reservedSMEM_allocation_phase,(.L_0 - __nv_reservedSMEM_allocation_phase)
__nv_reservedSMEM_allocation_phase:
	.zero		1
.L_0:
	.zero		7
	.weak		__nv_reservedSMEM_devtool_atexit_pc
	.type		__nv_reservedSMEM_devtool_atexit_pc,@object
	.size		__nv_reservedSMEM_devtool_atexit_pc,(__nv_reservedSMEM_allocation_mask - __nv_reservedSMEM_devtool_atexit_pc)
__nv_reservedSMEM_devtool_atexit_pc:
	.zero		8
	.weak		__nv_reservedSMEM_allocation_mask
	.type		__nv_reservedSMEM_allocation_mask,@object
	.size		__nv_reservedSMEM_allocation_mask,(.L_2 - __nv_reservedSMEM_allocation_mask)
__nv_reservedSMEM_allocation_mask:
	.zero		4
.L_2:


//--------------------- .nv.constant0.gluon_tcgen05 --------------------------
	.section	.nv.constant0.gluon_tcgen05,"a",@progbits
	.sectionflags	@""
	.align	4
.nv.constant0.gluon_tcgen05:
	.zero		976


//--------------------- SYMBOLS --------------------------

	.type		.nv.reservedSmem.offset0,@object
	.size		.nv.reservedSmem.offset0,0x4
	.type		.nv.reservedSmem.cap,@object
	.size		.nv.reservedSmem.cap,0x4
